// auto-generated by cutlass_sweep.gemm — config: {"arch": "sm_100", "cluster_m": 2, "cluster_n": 2, "dtype": "int8", "stages": 5, "tile_k": 128, "tile_m": 64, "tile_n": 256}
#include "cutlass/cutlass.h"
#include "cutlass/gemm/collective/collective_builder.hpp"
#include "cutlass/gemm/device/gemm_universal_adapter.h"
#include "cutlass/gemm/kernel/gemm_universal.hpp"
#include "cutlass/epilogue/collective/collective_builder.hpp"

using ElemA = int8_t;
using ElemB = int8_t;
using ElemCD = int8_t;
using Acc  = int32_t;
using TileShape    = cute::Shape<cute::_64, cute::_256, cute::_128>;
using ClusterShape = cute::Shape<cute::_2, cute::_2, cute::_1>;

using CollectiveEpilogue = typename cutlass::epilogue::collective::CollectiveBuilder<
    cutlass::arch::Sm100, cutlass::arch::OpClassTensorOp,
    TileShape, ClusterShape,
    cutlass::epilogue::collective::EpilogueTileAuto,
    Acc, Acc,
    ElemCD, cutlass::layout::RowMajor, 128 / cutlass::sizeof_bits<ElemCD>::value,
    ElemCD, cutlass::layout::RowMajor, 128 / cutlass::sizeof_bits<ElemCD>::value,
    cutlass::epilogue::collective::EpilogueScheduleAuto
  >::CollectiveOp;

using CollectiveMainloop = typename cutlass::gemm::collective::CollectiveBuilder<
    cutlass::arch::Sm100, cutlass::arch::OpClassTensorOp,
    ElemA, cutlass::layout::RowMajor, 128 / cutlass::sizeof_bits<ElemA>::value,
    ElemB, cutlass::layout::ColumnMajor, 128 / cutlass::sizeof_bits<ElemB>::value,
    Acc,
    TileShape, ClusterShape,
    cutlass::gemm::collective::StageCount<5>,
    cutlass::gemm::collective::KernelScheduleAuto
  >::CollectiveOp;

using GemmKernel = cutlass::gemm::kernel::GemmUniversal<
    cute::Shape<int,int,int,int>,
    CollectiveMainloop,
    CollectiveEpilogue
>;
using Gemm = cutlass::gemm::device::GemmUniversalAdapter<GemmKernel>;

// Force the device kernel symbol into the cubin without needing a host main.
auto* _anchor = &cutlass::device_kernel<GemmKernel>;


// ===== COMPILED SASS (sm_100a) =====

	.target	sm_100a

	.elftype	@"ET_EXEC"


//--------------------- .note.nv.tkinfo           --------------------------
	.section	.note.nv.tkinfo,"",@"SHT_NOTE"
	.sectionflags	@"SHF_NOTE_NV_TKINFO"
	.tkinfo
        /*0018*/ 	.word	0x00000002
        /*0030*/ 	.string	""
        /*0030*/ 	.string	"ptxas"
        /*0030*/ 	.string	"Cuda compilation tools, release 13.0, V13.0.88"
        /*0030*/ 	.string	"Build cuda_13.0.r13.0/compiler.36424714_0"
        /*0030*/ 	.string	"-arch sm_100a -m 64 "



//--------------------- .note.nv.cuinfo           --------------------------
	.section	.note.nv.cuinfo,"",@"SHT_NOTE"
	.sectionflags	@"SHF_NOTE_NV_CUINFO"
        /*0018*/ 	.short	0x0002
        /*001a*/ 	.short	0x0064
        /*001c*/ 	.short	0x0082
	.zero		2


//--------------------- .nv.info                  --------------------------
	.section	.nv.info,"",@"SHT_CUDA_INFO"
	.align	4


	//----- nvinfo : EIATTR_REGCOUNT
	.align		4
        /*0000*/ 	.byte	0x04, 0x2f
        /*0002*/ 	.short	(.L_20 - .L_19)
	.align		4
.L_19:
        /*0004*/ 	.word	index@(_ZN7cutlass13device_kernelINS_4gemm6kernel13GemmUniversalIN4cute5tupleIJiiiiEEENS1_10collective13CollectiveMmaINS1_35MainloopSm100TmaUmmaWarpSpecializedILi5ELi2ELi4ENS5_IJNS4_1CILi2EEESB_NSA_ILi1EEEEEEEENS5_IJNSA_ILi64EEENSA_ILi256EEENSA_ILi128EEEEEEaNS5_IJlSC_lEEEaSJ_NS4_8TiledMMAINS4_8MMA_AtomIJNS4_15SM100_MMA_S8_SSIaaiLi64ELi256ELNS4_4UMMA5MajorE0ELSO_0ELNSN_8SaturateE0EEEEEENS4_6LayoutINS5_IJSC_SC_SC_EEENS5_IJNSA_ILi0EEESU_SU_EEEEENS5_IJNS4_10UnderscoreESX_SX_EEEEENS4_23SM90_TMA_LOAD_MULTICASTENS4_14ComposedLayoutINS4_7SwizzleILi3ELi4ELi3EEENS4_18smem_ptr_flag_bitsILi8EEENSS_INS5_IJNSA_ILi8EEESH_EEENS5_IJSH_SC_EEEEEEEvNS4_8identityES10_S1A_vS1B_EENS_8epilogue10collective18CollectiveEpilogueINS1D_23Sm100TmaWarpSpecializedILi4ELi2ELi32ELb0ELb0EEEJSI_NS5_IJNSS_ISF_SC_EES1I_EEEaSJ_aSJ_NS1D_6fusion15FusionCallbacksIS1H_NS1K_17LinearCombinationIaiaiLNS_15FloatRoundStyleE2EEESI_S1J_JEEENS4_5SM1004TMEM4LOAD26SM100_TMEM_LOAD_16dp32b32xENS4_13SM90_TMA_LOADENS11_INS12_ILi2ELi4ELi3EEES15_NSS_INS5_IJS16_SF_EEENS5_IJSF_SC_EEEEEEENS4_39AutoVectorizingCopyWithAssumedAlignmentILi128EEENS4_14SM90_TMA_STOREES1Z_S21_S21_EEEvvEEEEvNT_6ParamsE)
        /*0008*/ 	.word	0x0000005c


	//----- nvinfo : EIATTR_FRAME_SIZE
	.align		4
.L_20:
        /*000c*/ 	.byte	0x04, 0x11
        /*000e*/ 	.short	(.L_22 - .L_21)
	.align		4
.L_21:
        /*0010*/ 	.word	index@($__internal_2_$__cuda_sm10x_tcgen05_guardrail_trap_unallocated_columns_being_dealloced)
        /*0014*/ 	.word	0x00000000


	//----- nvinfo : EIATTR_FRAME_SIZE
	.align		4
.L_22:
        /*0018*/ 	.byte	0x04, 0x11
        /*001a*/ 	.short	(.L_24 - .L_23)
	.align		4
.L_23:
        /*001c*/ 	.word	index@($__internal_1_$__cuda_sm10x_tcgen05_guardrail_trap_phase_invalid_during_alloc)
        /*0020*/ 	.word	0x00000000


	//----- nvinfo : EIATTR_FRAME_SIZE
	.align		4
.L_24:
        /*0024*/ 	.byte	0x04, 0x11
        /*0026*/ 	.short	(.L_26 - .L_25)
	.align		4
.L_25:
        /*0028*/ 	.word	index@($__internal_0_$__cuda_sm10x_tcgen05_guardrail_trap_col_being_dealloced_not_returned_by_alloc)
        /*002c*/ 	.word	0x00000000


	//----- nvinfo : EIATTR_FRAME_SIZE
	.align		4
.L_26:
        /*0030*/ 	.byte	0x04, 0x11
        /*0032*/ 	.short	(.L_28 - .L_27)
	.align		4
.L_27:
        /*0034*/ 	.word	index@(_ZN7cutlass13device_kernelINS_4gemm6kernel13GemmUniversalIN4cute5tupleIJiiiiEEENS1_10collective13CollectiveMmaINS1_35MainloopSm100TmaUmmaWarpSpecializedILi5ELi2ELi4ENS5_IJNS4_1CILi2EEESB_NSA_ILi1EEEEEEEENS5_IJNSA_ILi64EEENSA_ILi256EEENSA_ILi128EEEEEEaNS5_IJlSC_lEEEaSJ_NS4_8TiledMMAINS4_8MMA_AtomIJNS4_15SM100_MMA_S8_SSIaaiLi64ELi256ELNS4_4UMMA5MajorE0ELSO_0ELNSN_8SaturateE0EEEEEENS4_6LayoutINS5_IJSC_SC_SC_EEENS5_IJNSA_ILi0EEESU_SU_EEEEENS5_IJNS4_10UnderscoreESX_SX_EEEEENS4_23SM90_TMA_LOAD_MULTICASTENS4_14ComposedLayoutINS4_7SwizzleILi3ELi4ELi3EEENS4_18smem_ptr_flag_bitsILi8EEENSS_INS5_IJNSA_ILi8EEESH_EEENS5_IJSH_SC_EEEEEEEvNS4_8identityES10_S1A_vS1B_EENS_8epilogue10collective18CollectiveEpilogueINS1D_23Sm100TmaWarpSpecializedILi4ELi2ELi32ELb0ELb0EEEJSI_NS5_IJNSS_ISF_SC_EES1I_EEEaSJ_aSJ_NS1D_6fusion15FusionCallbacksIS1H_NS1K_17LinearCombinationIaiaiLNS_15FloatRoundStyleE2EEESI_S1J_JEEENS4_5SM1004TMEM4LOAD26SM100_TMEM_LOAD_16dp32b32xENS4_13SM90_TMA_LOADENS11_INS12_ILi2ELi4ELi3EEES15_NSS_INS5_IJS16_SF_EEENS5_IJSF_SC_EEEEEEENS4_39AutoVectorizingCopyWithAssumedAlignmentILi128EEENS4_14SM90_TMA_STOREES1Z_S21_S21_EEEvvEEEEvNT_6ParamsE)
        /*0038*/ 	.word	0x00000000


	//----- nvinfo : EIATTR_MIN_STACK_SIZE
	.align		4
.L_28:
        /*003c*/ 	.byte	0x04, 0x12
        /*003e*/ 	.short	(.L_30 - .L_29)
	.align		4
.L_29:
        /*0040*/ 	.word	index@(_ZN7cutlass13device_kernelINS_4gemm6kernel13GemmUniversalIN4cute5tupleIJiiiiEEENS1_10collective13CollectiveMmaINS1_35MainloopSm100TmaUmmaWarpSpecializedILi5ELi2ELi4ENS5_IJNS4_1CILi2EEESB_NSA_ILi1EEEEEEEENS5_IJNSA_ILi64EEENSA_ILi256EEENSA_ILi128EEEEEEaNS5_IJlSC_lEEEaSJ_NS4_8TiledMMAINS4_8MMA_AtomIJNS4_15SM100_MMA_S8_SSIaaiLi64ELi256ELNS4_4UMMA5MajorE0ELSO_0ELNSN_8SaturateE0EEEEEENS4_6LayoutINS5_IJSC_SC_SC_EEENS5_IJNSA_ILi0EEESU_SU_EEEEENS5_IJNS4_10UnderscoreESX_SX_EEEEENS4_23SM90_TMA_LOAD_MULTICASTENS4_14ComposedLayoutINS4_7SwizzleILi3ELi4ELi3EEENS4_18smem_ptr_flag_bitsILi8EEENSS_INS5_IJNSA_ILi8EEESH_EEENS5_IJSH_SC_EEEEEEEvNS4_8identityES10_S1A_vS1B_EENS_8epilogue10collective18CollectiveEpilogueINS1D_23Sm100TmaWarpSpecializedILi4ELi2ELi32ELb0ELb0EEEJSI_NS5_IJNSS_ISF_SC_EES1I_EEEaSJ_aSJ_NS1D_6fusion15FusionCallbacksIS1H_NS1K_17LinearCombinationIaiaiLNS_15FloatRoundStyleE2EEESI_S1J_JEEENS4_5SM1004TMEM4LOAD26SM100_TMEM_LOAD_16dp32b32xENS4_13SM90_TMA_LOADENS11_INS12_ILi2ELi4ELi3EEES15_NSS_INS5_IJS16_SF_EEENS5_IJSF_SC_EEEEEEENS4_39AutoVectorizingCopyWithAssumedAlignmentILi128EEENS4_14SM90_TMA_STOREES1Z_S21_S21_EEEvvEEEEvNT_6ParamsE)
        /*0044*/ 	.word	0x00000000
.L_30:


//--------------------- .nv.compat                --------------------------
	.section	.nv.compat,"",@"SHT_CUDA_COMPAT_INFO"
	.align	4
        /*0000*/ 	.byte	0x02, 0x09, 0x01, 0x00, 0x02, 0x02, 0x03, 0x00, 0x02, 0x05, 0x06, 0x00, 0x03, 0x07, 0x01, 0x01
        /*0010*/ 	.byte	0x02, 0x03, 0x01, 0x00, 0x02, 0x06, 0x01, 0x00, 0x04, 0x0b, 0x08, 0x00, 0x01, 0x00, 0x00, 0x00
        /*0020*/ 	.byte	0x00, 0x00, 0x00, 0x00


//--------------------- .nv.info._ZN7cutlass13device_kernelINS_4gemm6kernel13GemmUniversalIN4cute5tupleIJiiiiEEENS1_10collective13CollectiveMmaINS1_35MainloopSm100TmaUmmaWarpSpecializedILi5ELi2ELi4ENS5_IJNS4_1CILi2EEESB_NSA_ILi1EEEEEEEENS5_IJNSA_ILi64EEENSA_ILi256EEENSA_ILi128EEEEEEaNS5_IJlSC_lEEEaSJ_NS4_8TiledMMAINS4_8MMA_AtomIJNS4_15SM100_MMA_S8_SSIaaiLi64ELi256ELNS4_4UMMA5MajorE0ELSO_0ELNSN_8SaturateE0EEEEEENS4_6LayoutINS5_IJSC_SC_SC_EEENS5_IJNSA_ILi0EEESU_SU_EEEEENS5_IJNS4_10UnderscoreESX_SX_EEEEENS4_23SM90_TMA_LOAD_MULTICASTENS4_14ComposedLayoutINS4_7SwizzleILi3ELi4ELi3EEENS4_18smem_ptr_flag_bitsILi8EEENSS_INS5_IJNSA_ILi8EEESH_EEENS5_IJSH_SC_EEEEEEEvNS4_8identityES10_S1A_vS1B_EENS_8epilogue10collective18CollectiveEpilogueINS1D_23Sm100TmaWarpSpecializedILi4ELi2ELi32ELb0ELb0EEEJSI_NS5_IJNSS_ISF_SC_EES1I_EEEaSJ_aSJ_NS1D_6fusion15FusionCallbacksIS1H_NS1K_17LinearCombinationIaiaiLNS_15FloatRoundStyleE2EEESI_S1J_JEEENS4_5SM1004TMEM4LOAD26SM100_TMEM_LOAD_16dp32b32xENS4_13SM90_TMA_LOADENS11_INS12_ILi2ELi4ELi3EEES15_NSS_INS5_IJS16_SF_EEENS5_IJSF_SC_EEEEEEENS4_39AutoVectorizingCopyWithAssumedAlignmentILi128EEENS4_14SM90_TMA_STOREES1Z_S21_S21_EEEvvEEEEvNT_6ParamsE --------------------------
	.section	.nv.info._ZN7cutlass13device_kernelINS_4gemm6kernel13GemmUniversalIN4cute5tupleIJiiiiEEENS1_10collective13CollectiveMmaINS1_35MainloopSm100TmaUmmaWarpSpecializedILi5ELi2ELi4ENS5_IJNS4_1CILi2EEESB_NSA_ILi1EEEEEEEENS5_IJNSA_ILi64EEENSA_ILi256EEENSA_ILi128EEEEEEaNS5_IJlSC_lEEEaSJ_NS4_8TiledMMAINS4_8MMA_AtomIJNS4_15SM100_MMA_S8_SSIaaiLi64ELi256ELNS4_4UMMA5MajorE0ELSO_0ELNSN_8SaturateE0EEEEEENS4_6LayoutINS5_IJSC_SC_SC_EEENS5_IJNSA_ILi0EEESU_SU_EEEEENS5_IJNS4_10UnderscoreESX_SX_EEEEENS4_23SM90_TMA_LOAD_MULTICASTENS4_14ComposedLayoutINS4_7SwizzleILi3ELi4ELi3EEENS4_18smem_ptr_flag_bitsILi8EEENSS_INS5_IJNSA_ILi8EEESH_EEENS5_IJSH_SC_EEEEEEEvNS4_8identityES10_S1A_vS1B_EENS_8epilogue10collective18CollectiveEpilogueINS1D_23Sm100TmaWarpSpecializedILi4ELi2ELi32ELb0ELb0EEEJSI_NS5_IJNSS_ISF_SC_EES1I_EEEaSJ_aSJ_NS1D_6fusion15FusionCallbacksIS1H_NS1K_17LinearCombinationIaiaiLNS_15FloatRoundStyleE2EEESI_S1J_JEEENS4_5SM1004TMEM4LOAD26SM100_TMEM_LOAD_16dp32b32xENS4_13SM90_TMA_LOADENS11_INS12_ILi2ELi4ELi3EEES15_NSS_INS5_IJS16_SF_EEENS5_IJSF_SC_EEEEEEENS4_39AutoVectorizingCopyWithAssumedAlignmentILi128EEENS4_14SM90_TMA_STOREES1Z_S21_S21_EEEvvEEEEvNT_6ParamsE,"",@"SHT_CUDA_INFO"
	.sectionflags	@""
	.align	4


	//----- nvinfo : EIATTR_CUDA_API_VERSION
	.align		4
        /*0000*/ 	.byte	0x04, 0x37
        /*0002*/ 	.short	(.L_32 - .L_31)
.L_31:
        /*0004*/ 	.word	0x00000082


	//----- nvinfo : EIATTR_KPARAM_INFO
	.align		4
.L_32:
        /*0008*/ 	.byte	0x04, 0x17
        /*000a*/ 	.short	(.L_34 - .L_33)
.L_33:
        /*000c*/ 	.word	0x00000000
        /*0010*/ 	.short	0x0000
        /*0012*/ 	.short	0x0000
        /*0014*/ 	.byte	0x00, 0xf0, 0x01, 0x20


	//----- nvinfo : EIATTR_AT_ENTRY_FRAGMENTS
	.align		4
.L_34:
        /*0018*/ 	.byte	0x04, 0x4f
        /*001a*/ 	.short	(.L_36 - .L_35)


	//   ....[0]....
.L_35:
        /*001c*/ 	.word	0x00000006


	//----- nvinfo : EIATTR_RESERVED_SMEM_USED
	.align		4
.L_36:
        /*0020*/ 	.byte	0x01, 0x41
	.zero		2


	//----- nvinfo : EIATTR_SPARSE_MMA_MASK
	.align		4
        /*0024*/ 	.byte	0x03, 0x50
        /*0026*/ 	.short	0x0000


	//----- nvinfo : EIATTR_TCGEN05_1CTA_USED
	.align		4
        /*0028*/ 	.byte	0x01, 0x51
	.zero		2


	//----- nvinfo : EIATTR_MAXREG_COUNT
	.align		4
        /*002c*/ 	.byte	0x03, 0x1b
        /*002e*/ 	.short	0x00ff


	//----- nvinfo : EIATTR_NUM_BARRIERS
	.align		4
        /*0030*/ 	.byte	0x02, 0x4c
        /*0032*/ 	.byte	0x07
	.zero		1


	//----- nvinfo : EIATTR_EXTERNS
	.align		4
        /*0034*/ 	.byte	0x04, 0x0f
        /*0036*/ 	.short	(.L_38 - .L_37)


	//   ....[0]....
	.align		4
.L_37:
        /*0038*/ 	.word	index@(__assertfail)


	//----- nvinfo : EIATTR_MERCURY_ISA_VERSION
	.align		4
.L_38:
        /*003c*/ 	.byte	0x03, 0x5f
        /*003e*/ 	.short	0x0101


	//----- nvinfo : EIATTR_INT_WARP_WIDE_INSTR_OFFSETS
	.align		4
        /*0040*/ 	.byte	0x04, 0x31
        /*0042*/ 	.short	(.L_40 - .L_39)


	//   ....[0]....
.L_39:
        /*0044*/ 	.word	0x00003f20


	//   ....[1]....
        /*0048*/ 	.word	0x00003f50


	//   ....[2]....
        /*004c*/ 	.word	0x00003f70


	//   ....[3]....
        /*0050*/ 	.word	0x00004ab0


	//   ....[4]....
        /*0054*/ 	.word	0x00004b20


	//   ....[5]....
        /*0058*/ 	.word	0x00004c00


	//   ....[6]....
        /*005c*/ 	.word	0x00004c80


	//   ....[7]....
        /*0060*/ 	.word	0x00004d80


	//   ....[8]....
        /*0064*/ 	.word	0x00004e00


	//   ....[9]....
        /*0068*/ 	.word	0x00004ef0


	//   ....[10]....
        /*006c*/ 	.word	0x00004fa0


	//----- nvinfo : EIATTR_COOP_GROUP_MASK_REGIDS
	.align		4
.L_40:
        /*0070*/ 	.byte	0x04, 0x29
        /*0072*/ 	.short	(.L_42 - .L_41)


	//   ....[0]....
.L_41:
        /*0074*/ 	.word	0xffffffff


	//   ....[1]....
        /*0078*/ 	.word	0xffffffff


	//   ....[2]....
        /*007c*/ 	.word	0xffffffff


	//   ....[3]....
        /*0080*/ 	.word	0xffffffff


	//   ....[4]....
        /*0084*/ 	.word	0xffffffff


	//   ....[5]....
        /*0088*/ 	.word	0xffffffff


	//   ....[6]....
        /*008c*/ 	.word	0xffffffff


	//   ....[7]....
        /*0090*/ 	.word	0xffffffff


	//   ....[8]....
        /*0094*/ 	.word	0xffffffff


	//   ....[9]....
        /*0098*/ 	.word	0xffffffff


	//   ....[10]....
        /*009c*/ 	.word	0xffffffff


	//   ....[11]....
        /*00a0*/ 	.word	0xffffffff


	//   ....[12]....
        /*00a4*/ 	.word	0xffffffff


	//   ....[13]....
        /*00a8*/ 	.word	0xffffffff


	//----- nvinfo : EIATTR_COOP_GROUP_INSTR_OFFSETS
	.align		4
.L_42:
        /*00ac*/ 	.byte	0x04, 0x28
        /*00ae*/ 	.short	(.L_44 - .L_43)


	//   ....[0]....
.L_43:
        /*00b0*/ 	.word	0x00000080


	//   ....[1]....
        /*00b4*/ 	.word	0x000004f0


	//   ....[2]....
        /*00b8*/ 	.word	0x000006c0


	//   ....[3]....
        /*00bc*/ 	.word	0x00000860


	//   ....[4]....
        /*00c0*/ 	.word	0x00000960


	//   ....[5]....
        /*00c4*/ 	.word	0x00000ad0


	//   ....[6]....
        /*00c8*/ 	.word	0x00000c70


	//   ....[7]....
        /*00cc*/ 	.word	0x00000e20


	//   ....[8]....
        /*00d0*/ 	.word	0x000021c0


	//   ....[9]....
        /*00d4*/ 	.word	0x00003110


	//   ....[10]....
        /*00d8*/ 	.word	0x00003320


	//   ....[11]....
        /*00dc*/ 	.word	0x00003350


	//   ....[12]....
        /*00e0*/ 	.word	0x00003e00


	//   ....[13]....
        /*00e4*/ 	.word	0x00004030


	//----- nvinfo : EIATTR_VRC_CTA_INIT_COUNT
	.align		4
.L_44:
        /*00e8*/ 	.byte	0x02, 0x4a
        /*00ea*/ 	.byte	0x80
	.zero		1


	//----- nvinfo : EIATTR_SYSCALL_OFFSETS
	.align		4
        /*00ec*/ 	.byte	0x04, 0x46
        /*00ee*/ 	.short	(.L_46 - .L_45)


	//   ....[0]....
.L_45:
        /*00f0*/ 	.word	0x00005c30


	//   ....[1]....
        /*00f4*/ 	.word	0x00005d70


	//   ....[2]....
        /*00f8*/ 	.word	0x000065a0


	//   ....[3]....
        /*00fc*/ 	.word	0x00007340


	//   ....[4]....
        /*0100*/ 	.word	0x00008090


	//   ....[5]....
        /*0104*/ 	.word	0x00008e00


	//----- nvinfo : EIATTR_MBARRIER_INSTR_OFFSETS
	.align		4
.L_46:
        /*0108*/ 	.byte	0x04, 0x39
        /*010a*/ 	.short	(.L_48 - .L_47)


	//   ....[0]....
.L_47:
        /*010c*/ 	.word	0x00000610
        /*0110*/ 	.word	0x000000ff
        /*0114*/ 	.word	0x00000000
        /*0118*/ 	.short	0x0100
        /*011a*/ 	.byte	0x04
	.zero		1


	//   ....[1]....
        /*011c*/ 	.word	0x00000620
        /*0120*/ 	.word	0x000000ff
        /*0124*/ 	.word	0x00000028
        /*0128*/ 	.short	0x0100
        /*012a*/ 	.byte	0x04
	.zero		1


	//   ....[2]....
        /*012c*/ 	.word	0x00000630
        /*0130*/ 	.word	0x000000ff
        /*0134*/ 	.word	0x00000008
        /*0138*/ 	.short	0x0100
        /*013a*/ 	.byte	0x04
	.zero		1


	//   ....[3]....
        /*013c*/ 	.word	0x00000640
        /*0140*/ 	.word	0x000000ff
        /*0144*/ 	.word	0x00000030
        /*0148*/ 	.short	0x0100
        /*014a*/ 	.byte	0x04
	.zero		1


	//   ....[4]....
        /*014c*/ 	.word	0x00000650
        /*0150*/ 	.word	0x000000ff
        /*0154*/ 	.word	0x00000010
        /*0158*/ 	.short	0x0100
        /*015a*/ 	.byte	0x04
	.zero		1


	//   ....[5]....
        /*015c*/ 	.word	0x00000660
        /*0160*/ 	.word	0x000000ff
        /*0164*/ 	.word	0x00000038
        /*0168*/ 	.short	0x0100
        /*016a*/ 	.byte	0x04
	.zero		1


	//   ....[6]....
        /*016c*/ 	.word	0x00000670
        /*0170*/ 	.word	0x000000ff
        /*0174*/ 	.word	0x00000018
        /*0178*/ 	.short	0x0100
        /*017a*/ 	.byte	0x04
	.zero		1


	//   ....[7]....
        /*017c*/ 	.word	0x00000680
        /*0180*/ 	.word	0x000000ff
        /*0184*/ 	.word	0x00000040
        /*0188*/ 	.short	0x0100
        /*018a*/ 	.byte	0x04
	.zero		1


	//   ....[8]....
        /*018c*/ 	.word	0x00000690
        /*0190*/ 	.word	0x000000ff
        /*0194*/ 	.word	0x00000020
        /*0198*/ 	.short	0x0100
        /*019a*/ 	.byte	0x04
	.zero		1


	//   ....[9]....
        /*019c*/ 	.word	0x000006a0
        /*01a0*/ 	.word	0x000000ff
        /*01a4*/ 	.word	0x00000048
        /*01a8*/ 	.short	0x0100
        /*01aa*/ 	.byte	0x04
	.zero		1


	//   ....[10]....
        /*01ac*/ 	.word	0x000007d0
        /*01b0*/ 	.word	0x000000ff
        /*01b4*/ 	.word	0x00000050
        /*01b8*/ 	.short	0x0100
        /*01ba*/ 	.byte	0x04
	.zero		1


	//   ....[11]....
        /*01bc*/ 	.word	0x000007e0
        /*01c0*/ 	.word	0x000000ff
        /*01c4*/ 	.word	0x00000070
        /*01c8*/ 	.short	0x0100
        /*01ca*/ 	.byte	0x04
	.zero		1


	//   ....[12]....
        /*01cc*/ 	.word	0x000007f0
        /*01d0*/ 	.word	0x000000ff
        /*01d4*/ 	.word	0x00000058
        /*01d8*/ 	.short	0x0100
        /*01da*/ 	.byte	0x04
	.zero		1


	//   ....[13]....
        /*01dc*/ 	.word	0x00000800
        /*01e0*/ 	.word	0x000000ff
        /*01e4*/ 	.word	0x00000078
        /*01e8*/ 	.short	0x0100
        /*01ea*/ 	.byte	0x04
	.zero		1


	//   ....[14]....
        /*01ec*/ 	.word	0x00000810
        /*01f0*/ 	.word	0x000000ff
        /*01f4*/ 	.word	0x00000060
        /*01f8*/ 	.short	0x0100
        /*01fa*/ 	.byte	0x04
	.zero		1


	//   ....[15]....
        /*01fc*/ 	.word	0x00000820
        /*0200*/ 	.word	0x000000ff
        /*0204*/ 	.word	0x00000080
        /*0208*/ 	.short	0x0100
        /*020a*/ 	.byte	0x04
	.zero		1


	//   ....[16]....
        /*020c*/ 	.word	0x00000830
        /*0210*/ 	.word	0x000000ff
        /*0214*/ 	.word	0x00000068
        /*0218*/ 	.short	0x0100
        /*021a*/ 	.byte	0x04
	.zero		1


	//   ....[17]....
        /*021c*/ 	.word	0x00000840
        /*0220*/ 	.word	0x000000ff
        /*0224*/ 	.word	0x00000088
        /*0228*/ 	.short	0x0100
        /*022a*/ 	.byte	0x04
	.zero		1


	//   ....[18]....
        /*022c*/ 	.word	0x00000930
        /*0230*/ 	.word	0x000000ff
        /*0234*/ 	.word	0x00000090
        /*0238*/ 	.short	0x0100
        /*023a*/ 	.byte	0x06
	.zero		1


	//   ....[19]....
        /*023c*/ 	.word	0x00000940
        /*0240*/ 	.word	0x000000ff
        /*0244*/ 	.word	0x00000098
        /*0248*/ 	.short	0x0100
        /*024a*/ 	.byte	0x06
	.zero		1


	//   ....[20]....
        /*024c*/ 	.word	0x00000a80
        /*0250*/ 	.word	0x000000ff
        /*0254*/ 	.word	0x000000a0
        /*0258*/ 	.short	0x0100
        /*025a*/ 	.byte	0x06
	.zero		1


	//   ....[21]....
        /*025c*/ 	.word	0x00000a90
        /*0260*/ 	.word	0x000000ff
        /*0264*/ 	.word	0x000000b0
        /*0268*/ 	.short	0x0100
        /*026a*/ 	.byte	0x06
	.zero		1


	//   ....[22]....
        /*026c*/ 	.word	0x00000aa0
        /*0270*/ 	.word	0x000000ff
        /*0274*/ 	.word	0x000000a8
        /*0278*/ 	.short	0x0100
        /*027a*/ 	.byte	0x06
	.zero		1


	//   ....[23]....
        /*027c*/ 	.word	0x00000ab0
        /*0280*/ 	.word	0x000000ff
        /*0284*/ 	.word	0x000000b8
        /*0288*/ 	.short	0x0100
        /*028a*/ 	.byte	0x06
	.zero		1


	//   ....[24]....
        /*028c*/ 	.word	0x00000be0
        /*0290*/ 	.word	0x000000ff
        /*0294*/ 	.word	0x000000c0
        /*0298*/ 	.short	0x0100
        /*029a*/ 	.byte	0x04
	.zero		1


	//   ....[25]....
        /*029c*/ 	.word	0x00000bf0
        /*02a0*/ 	.word	0x000000ff
        /*02a4*/ 	.word	0x000000e0
        /*02a8*/ 	.short	0x0100
        /*02aa*/ 	.byte	0x04
	.zero		1


	//   ....[26]....
        /*02ac*/ 	.word	0x00000c00
        /*02b0*/ 	.word	0x000000ff
        /*02b4*/ 	.word	0x000000c8
        /*02b8*/ 	.short	0x0100
        /*02ba*/ 	.byte	0x04
	.zero		1


	//   ....[27]....
        /*02bc*/ 	.word	0x00000c10
        /*02c0*/ 	.word	0x000000ff
        /*02c4*/ 	.word	0x000000e8
        /*02c8*/ 	.short	0x0100
        /*02ca*/ 	.byte	0x04
	.zero		1


	//   ....[28]....
        /*02cc*/ 	.word	0x00000c20
        /*02d0*/ 	.word	0x000000ff
        /*02d4*/ 	.word	0x000000d0
        /*02d8*/ 	.short	0x0100
        /*02da*/ 	.byte	0x04
	.zero		1


	//   ....[29]....
        /*02dc*/ 	.word	0x00000c30
        /*02e0*/ 	.word	0x000000ff
        /*02e4*/ 	.word	0x000000f0
        /*02e8*/ 	.short	0x0100
        /*02ea*/ 	.byte	0x04
	.zero		1


	//   ....[30]....
        /*02ec*/ 	.word	0x00000c40
        /*02f0*/ 	.word	0x000000ff
        /*02f4*/ 	.word	0x000000d8
        /*02f8*/ 	.short	0x0100
        /*02fa*/ 	.byte	0x04
	.zero		1


	//   ....[31]....
        /*02fc*/ 	.word	0x00000c50
        /*0300*/ 	.word	0x000000ff
        /*0304*/ 	.word	0x000000f8
        /*0308*/ 	.short	0x0100
        /*030a*/ 	.byte	0x04
	.zero		1


	//   ....[32]....
        /*030c*/ 	.word	0x00000d40
        /*0310*/ 	.word	0x000000ff
        /*0314*/ 	.word	0x00000100
        /*0318*/ 	.short	0x0100
        /*031a*/ 	.byte	0x04
	.zero		1


	//   ....[33]....
        /*031c*/ 	.word	0x00000d50
        /*0320*/ 	.word	0x000000ff
        /*0324*/ 	.word	0x00000110
        /*0328*/ 	.short	0x0100
        /*032a*/ 	.byte	0x04
	.zero		1


	//   ....[34]....
        /*032c*/ 	.word	0x00000d60
        /*0330*/ 	.word	0x000000ff
        /*0334*/ 	.word	0x00000108
        /*0338*/ 	.short	0x0100
        /*033a*/ 	.byte	0x04
	.zero		1


	//   ....[35]....
        /*033c*/ 	.word	0x00000d70
        /*0340*/ 	.word	0x000000ff
        /*0344*/ 	.word	0x00000118
        /*0348*/ 	.short	0x0100
        /*034a*/ 	.byte	0x04
	.zero		1


	//   ....[36]....
        /*034c*/ 	.word	0x00001a10
        /*0350*/ 	.word	0x00000000
        /*0354*/ 	.word	0x00000110
        /*0358*/ 	.short	0x010a
        /*035a*/ 	.byte	0xff
	.zero		1


	//   ....[37]....
        /*035c*/ 	.word	0x00001a40
        /*0360*/ 	.word	0x00000000
        /*0364*/ 	.word	0x00000100
        /*0368*/ 	.short	0x0101
        /*036a*/ 	.byte	0xff
	.zero		1


	//   ....[38]....
        /*036c*/ 	.word	0x00001b20
        /*0370*/ 	.word	0x000000ff
        /*0374*/ 	.word	0x00000028
        /*0378*/ 	.short	0x010a
        /*037a*/ 	.byte	0x04
	.zero		1


	//   ....[39]....
        /*037c*/ 	.word	0x00001ba0
        /*0380*/ 	.word	0x000000ff
        /*0384*/ 	.word	0x00000028
        /*0388*/ 	.short	0x010a
        /*038a*/ 	.byte	0x21
	.zero		1


	//   ....[40]....
        /*038c*/ 	.word	0x00001d30
        /*0390*/ 	.word	0x000000ff
        /*0394*/ 	.word	0x00000028
        /*0398*/ 	.short	0x010a
        /*039a*/ 	.byte	0x08
	.zero		1


	//   ....[41]....
        /*039c*/ 	.word	0x00001e60
        /*03a0*/ 	.word	0x000000ff
        /*03a4*/ 	.word	0x00000098
        /*03a8*/ 	.short	0x0101
        /*03aa*/ 	.byte	0x06
	.zero		1


	//   ....[42]....
        /*03ac*/ 	.word	0x00001e80
        /*03b0*/ 	.word	0x000000ff
        /*03b4*/ 	.word	0x00000028
        /*03b8*/ 	.short	0x010a
        /*03ba*/ 	.byte	0x04
	.zero		1


	//   ....[43]....
        /*03bc*/ 	.word	0x00001f00
        /*03c0*/ 	.word	0x000000ff
        /*03c4*/ 	.word	0x00000028
        /*03c8*/ 	.short	0x010a
        /*03ca*/ 	.byte	0x11
	.zero		1


	//   ....[44]....
        /*03cc*/ 	.word	0x00002090
        /*03d0*/ 	.word	0x000000ff
        /*03d4*/ 	.word	0x00000028
        /*03d8*/ 	.short	0x010a
        /*03da*/ 	.byte	0x07
	.zero		1


	//   ....[45]....
        /*03dc*/ 	.word	0x000021f0
        /*03e0*/ 	.word	0x00000003
        /*03e4*/ 	.word	0x000000a0
        /*03e8*/ 	.short	0x010a
        /*03ea*/ 	.byte	0xff
	.zero		1


	//   ....[46]....
        /*03ec*/ 	.word	0x00002340
        /*03f0*/ 	.word	0x00000000
        /*03f4*/ 	.word	0x00000000
        /*03f8*/ 	.short	0x0101
        /*03fa*/ 	.byte	0xff
	.zero		1


	//   ....[47]....
        /*03fc*/ 	.word	0x00002900
        /*0400*/ 	.word	0x000000ff
        /*0404*/ 	.word	0x00000000
        /*0408*/ 	.short	0x010a
        /*040a*/ 	.byte	0x04
	.zero		1


	//   ....[48]....
        /*040c*/ 	.word	0x00002990
        /*0410*/ 	.word	0x000000ff
        /*0414*/ 	.word	0x00000000
        /*0418*/ 	.short	0x010a
        /*041a*/ 	.byte	0x05
	.zero		1


	//   ....[49]....
        /*041c*/ 	.word	0x00002a20
        /*0420*/ 	.word	0x000000ff
        /*0424*/ 	.word	0x00000000
        /*0428*/ 	.short	0x010a
        /*042a*/ 	.byte	0x05
	.zero		1


	//   ....[50]....
        /*042c*/ 	.word	0x00002ab0
        /*0430*/ 	.word	0x000000ff
        /*0434*/ 	.word	0x00000000
        /*0438*/ 	.short	0x010a
        /*043a*/ 	.byte	0x05
	.zero		1


	//   ....[51]....
        /*043c*/ 	.word	0x00002b50
        /*0440*/ 	.word	0x00000000
        /*0444*/ 	.word	0x00000000
        /*0448*/ 	.short	0x010a
        /*044a*/ 	.byte	0xff
	.zero		1


	//   ....[52]....
        /*044c*/ 	.word	0x00002c70
        /*0450*/ 	.word	0x00000002
        /*0454*/ 	.word	0x00000100
        /*0458*/ 	.short	0x010a
        /*045a*/ 	.byte	0xff
	.zero		1


	//   ....[53]....
        /*045c*/ 	.word	0x00002ce0
        /*0460*/ 	.word	0x00000002
        /*0464*/ 	.word	0x00000000
        /*0468*/ 	.short	0x0101
        /*046a*/ 	.byte	0xff
	.zero		1


	//   ....[54]....
        /*046c*/ 	.word	0x00002d00
        /*0470*/ 	.word	0x000000ff
        /*0474*/ 	.word	0x000000b0
        /*0478*/ 	.short	0x010a
        /*047a*/ 	.byte	0x04
	.zero		1


	//   ....[55]....
        /*047c*/ 	.word	0x00002e20
        /*0480*/ 	.word	0x00000002
        /*0484*/ 	.word	0x000000a0
        /*0488*/ 	.short	0x010a
        /*048a*/ 	.byte	0xff
	.zero		1


	//   ....[56]....
        /*048c*/ 	.word	0x00002f20
        /*0490*/ 	.word	0x00000002
        /*0494*/ 	.word	0x00000000
        /*0498*/ 	.short	0x0101
        /*049a*/ 	.byte	0xff
	.zero		1


	//   ....[57]....
        /*049c*/ 	.word	0x00002fb0
        /*04a0*/ 	.word	0x000000ff
        /*04a4*/ 	.word	0x000000b0
        /*04a8*/ 	.short	0x0106
        /*04aa*/ 	.byte	0x04
	.zero		1


	//   ....[58]....
        /*04ac*/ 	.word	0x00002fd0
        /*04b0*/ 	.word	0x000000ff
        /*04b4*/ 	.word	0x000000b0
        /*04b8*/ 	.short	0x010a
        /*04ba*/ 	.byte	0x04
	.zero		1


	//   ....[59]....
        /*04bc*/ 	.word	0x00003060
        /*04c0*/ 	.word	0x000000ff
        /*04c4*/ 	.word	0x000000b0
        /*04c8*/ 	.short	0x0106
        /*04ca*/ 	.byte	0x07
	.zero		1


	//   ....[60]....
        /*04cc*/ 	.word	0x000030a0
        /*04d0*/ 	.word	0x00000000
        /*04d4*/ 	.word	0x000000b0
        /*04d8*/ 	.short	0x010a
        /*04da*/ 	.byte	0xff
	.zero		1


	//   ....[61]....
        /*04dc*/ 	.word	0x000035f0
        /*04e0*/ 	.word	0x00000000
        /*04e4*/ 	.word	0x000000a0
        /*04e8*/ 	.short	0x010a
        /*04ea*/ 	.byte	0xff
	.zero		1


	//   ....[62]....
        /*04ec*/ 	.word	0x000036f0
        /*04f0*/ 	.word	0x00000003
        /*04f4*/ 	.word	0x00000000
        /*04f8*/ 	.short	0x0101
        /*04fa*/ 	.byte	0xff
	.zero		1


	//   ....[63]....
        /*04fc*/ 	.word	0x00003700
        /*0500*/ 	.word	0x000000ff
        /*0504*/ 	.word	0x00000000
        /*0508*/ 	.short	0x010a
        /*050a*/ 	.byte	0x04
	.zero		1


	//   ....[64]....
        /*050c*/ 	.word	0x00003780
        /*0510*/ 	.word	0x000000ff
        /*0514*/ 	.word	0x000000e0
        /*0518*/ 	.short	0x010a
        /*051a*/ 	.byte	0x1f
	.zero		1


	//   ....[65]....
        /*051c*/ 	.word	0x00003860
        /*0520*/ 	.word	0x000000ff
        /*0524*/ 	.word	0x00000000
        /*0528*/ 	.short	0x010a
        /*052a*/ 	.byte	0x05
	.zero		1


	//   ....[66]....
        /*052c*/ 	.word	0x000039a0
        /*0530*/ 	.word	0x000000ff
        /*0534*/ 	.word	0x00000000
        /*0538*/ 	.short	0x010a
        /*053a*/ 	.byte	0x04
	.zero		1


	//   ....[67]....
        /*053c*/ 	.word	0x00003c30
        /*0540*/ 	.word	0x000000ff
        /*0544*/ 	.word	0x00000000
        /*0548*/ 	.short	0x010a
        /*054a*/ 	.byte	0x04
	.zero		1


	//   ....[68]....
        /*054c*/ 	.word	0x00003cc0
        /*0550*/ 	.word	0x000000ff
        /*0554*/ 	.word	0x00000000
        /*0558*/ 	.short	0x010a
        /*055a*/ 	.byte	0x05
	.zero		1


	//   ....[69]....
        /*055c*/ 	.word	0x00003d50
        /*0560*/ 	.word	0x000000ff
        /*0564*/ 	.word	0x00000000
        /*0568*/ 	.short	0x010a
        /*056a*/ 	.byte	0x05
	.zero		1


	//   ....[70]....
        /*056c*/ 	.word	0x00003de0
        /*0570*/ 	.word	0x000000ff
        /*0574*/ 	.word	0x00000000
        /*0578*/ 	.short	0x010a
        /*057a*/ 	.byte	0x04
	.zero		1


	//   ....[71]....
        /*057c*/ 	.word	0x000042b0
        /*0580*/ 	.word	0x0000000c
        /*0584*/ 	.word	0x000000a0
        /*0588*/ 	.short	0x010a
        /*058a*/ 	.byte	0xff
	.zero		1


	//   ....[72]....
        /*058c*/ 	.word	0x00004420
        /*0590*/ 	.word	0x00000000
        /*0594*/ 	.word	0x00000000
        /*0598*/ 	.short	0x0101
        /*059a*/ 	.byte	0xff
	.zero		1


	//   ....[73]....
        /*059c*/ 	.word	0x000048b0
        /*05a0*/ 	.word	0x000000ff
        /*05a4*/ 	.word	0x00000098
        /*05a8*/ 	.short	0x010a
        /*05aa*/ 	.byte	0x15
	.zero		1


	//   ....[74]....
        /*05ac*/ 	.word	0x00004a30
        /*05b0*/ 	.word	0x000000ff
        /*05b4*/ 	.word	0x00000070
        /*05b8*/ 	.short	0x010a
        /*05ba*/ 	.byte	0x15
	.zero		1


	//   ....[75]....
        /*05bc*/ 	.word	0x00004bb0
        /*05c0*/ 	.word	0x000000ff
        /*05c4*/ 	.word	0x00000050
        /*05c8*/ 	.short	0x010b
        /*05ca*/ 	.byte	0x15
	.zero		1


	//   ....[76]....
        /*05cc*/ 	.word	0x00004bc0
        /*05d0*/ 	.word	0x000000ff
        /*05d4*/ 	.word	0x00000000
        /*05d8*/ 	.short	0x0101
        /*05da*/ 	.byte	0x06
	.zero		1


	//   ....[77]....
        /*05dc*/ 	.word	0x00004bd0
        /*05e0*/ 	.word	0x000000ff
        /*05e4*/ 	.word	0x00000078
        /*05e8*/ 	.short	0x010a
        /*05ea*/ 	.byte	0x15
	.zero		1


	//   ....[78]....
        /*05ec*/ 	.word	0x00004d30
        /*05f0*/ 	.word	0x000000ff
        /*05f4*/ 	.word	0x00000058
        /*05f8*/ 	.short	0x010b
        /*05fa*/ 	.byte	0x15
	.zero		1


	//   ....[79]....
        /*05fc*/ 	.word	0x00004d40
        /*0600*/ 	.word	0x000000ff
        /*0604*/ 	.word	0x00000000
        /*0608*/ 	.short	0x0101
        /*060a*/ 	.byte	0x06
	.zero		1


	//   ....[80]....
        /*060c*/ 	.word	0x00004d50
        /*0610*/ 	.word	0x000000ff
        /*0614*/ 	.word	0x00000080
        /*0618*/ 	.short	0x010a
        /*061a*/ 	.byte	0x15
	.zero		1


	//   ....[81]....
        /*061c*/ 	.word	0x00004ea0
        /*0620*/ 	.word	0x000000ff
        /*0624*/ 	.word	0x00000060
        /*0628*/ 	.short	0x010b
        /*062a*/ 	.byte	0x15
	.zero		1


	//   ....[82]....
        /*062c*/ 	.word	0x00004eb0
        /*0630*/ 	.word	0x000000ff
        /*0634*/ 	.word	0x00000000
        /*0638*/ 	.short	0x0101
        /*063a*/ 	.byte	0x06
	.zero		1


	//   ....[83]....
        /*063c*/ 	.word	0x00004ec0
        /*0640*/ 	.word	0x000000ff
        /*0644*/ 	.word	0x00000088
        /*0648*/ 	.short	0x010a
        /*064a*/ 	.byte	0x15
	.zero		1


	//   ....[84]....
        /*064c*/ 	.word	0x000050c0
        /*0650*/ 	.word	0x000000ff
        /*0654*/ 	.word	0x00000068
        /*0658*/ 	.short	0x010b
        /*065a*/ 	.byte	0x15
	.zero		1


	//   ....[85]....
        /*065c*/ 	.word	0x000050d0
        /*0660*/ 	.word	0x000000ff
        /*0664*/ 	.word	0x00000000
        /*0668*/ 	.short	0x0101
        /*066a*/ 	.byte	0x25
	.zero		1


	//   ....[86]....
        /*066c*/ 	.word	0x00005100
        /*0670*/ 	.word	0x000000ff
        /*0674*/ 	.word	0x00000070
        /*0678*/ 	.short	0x010a
        /*067a*/ 	.byte	0x15
	.zero		1


	//   ....[87]....
        /*067c*/ 	.word	0x00005120
        /*0680*/ 	.word	0x000000ff
        /*0684*/ 	.word	0x00000078
        /*0688*/ 	.short	0x010a
        /*068a*/ 	.byte	0x15
	.zero		1


	//   ....[88]....
        /*068c*/ 	.word	0x00005140
        /*0690*/ 	.word	0x000000ff
        /*0694*/ 	.word	0x00000080
        /*0698*/ 	.short	0x010a
        /*069a*/ 	.byte	0x15
	.zero		1


	//   ....[89]....
        /*069c*/ 	.word	0x00005180
        /*06a0*/ 	.word	0x00000000
        /*06a4*/ 	.word	0x00000088
        /*06a8*/ 	.short	0x010a
        /*06aa*/ 	.byte	0xff
	.zero		1


	//   ....[90]....
        /*06ac*/ 	.word	0x000054c0
        /*06b0*/ 	.word	0x00000003
        /*06b4*/ 	.word	0x000000a0
        /*06b8*/ 	.short	0x010a
        /*06ba*/ 	.byte	0xff
	.zero		1


	//   ....[91]....
        /*06bc*/ 	.word	0x00005640
        /*06c0*/ 	.word	0x00000000
        /*06c4*/ 	.word	0x00000000
        /*06c8*/ 	.short	0x0101
        /*06ca*/ 	.byte	0xff
	.zero		1


	//   ....[92]....
        /*06cc*/ 	.word	0x00006160
        /*06d0*/ 	.word	0x00000002
        /*06d4*/ 	.word	0x00000050
        /*06d8*/ 	.short	0x010a
        /*06da*/ 	.byte	0xff
	.zero		1


	//   ....[93]....
        /*06dc*/ 	.word	0x000061a0
        /*06e0*/ 	.word	0x00000034
        /*06e4*/ 	.word	0x000000c0
        /*06e8*/ 	.short	0x010a
        /*06ea*/ 	.byte	0xff
	.zero		1


	//   ....[94]....
        /*06ec*/ 	.word	0x000062e0
        /*06f0*/ 	.word	0x00000002
        /*06f4*/ 	.word	0x00000050
        /*06f8*/ 	.short	0x010a
        /*06fa*/ 	.byte	0xff
	.zero		1


	//   ....[95]....
        /*06fc*/ 	.word	0x00006400
        /*0700*/ 	.word	0x00000000
        /*0704*/ 	.word	0x00000000
        /*0708*/ 	.short	0x0101
        /*070a*/ 	.byte	0xff
	.zero		1


	//   ....[96]....
        /*070c*/ 	.word	0x00006480
        /*0710*/ 	.word	0x00000034
        /*0714*/ 	.word	0x000000c0
        /*0718*/ 	.short	0x010a
        /*071a*/ 	.byte	0xff
	.zero		1


	//   ....[97]....
        /*071c*/ 	.word	0x00006ff0
        /*0720*/ 	.word	0x00000000
        /*0724*/ 	.word	0x00000050
        /*0728*/ 	.short	0x010a
        /*072a*/ 	.byte	0xff
	.zero		1


	//   ....[98]....
        /*072c*/ 	.word	0x000070a0
        /*0730*/ 	.word	0x00000000
        /*0734*/ 	.word	0x00000050
        /*0738*/ 	.short	0x010a
        /*073a*/ 	.byte	0xff
	.zero		1


	//   ....[99]....
        /*073c*/ 	.word	0x000071c0
        /*0740*/ 	.word	0x00000000
        /*0744*/ 	.word	0x00000000
        /*0748*/ 	.short	0x0101
        /*074a*/ 	.byte	0xff
	.zero		1


	//   ....[100]....
        /*074c*/ 	.word	0x00007d30
        /*0750*/ 	.word	0x00000000
        /*0754*/ 	.word	0x00000050
        /*0758*/ 	.short	0x010a
        /*075a*/ 	.byte	0xff
	.zero		1


	//   ....[101]....
        /*075c*/ 	.word	0x00007de0
        /*0760*/ 	.word	0x00000000
        /*0764*/ 	.word	0x00000050
        /*0768*/ 	.short	0x010a
        /*076a*/ 	.byte	0xff
	.zero		1


	//   ....[102]....
        /*076c*/ 	.word	0x00007f10
        /*0770*/ 	.word	0x00000000
        /*0774*/ 	.word	0x00000000
        /*0778*/ 	.short	0x0101
        /*077a*/ 	.byte	0xff
	.zero		1


	//   ....[103]....
        /*077c*/ 	.word	0x00008ab0
        /*0780*/ 	.word	0x00000000
        /*0784*/ 	.word	0x00000050
        /*0788*/ 	.short	0x010a
        /*078a*/ 	.byte	0xff
	.zero		1


	//   ....[104]....
        /*078c*/ 	.word	0x00008b60
        /*0790*/ 	.word	0x00000000
        /*0794*/ 	.word	0x00000050
        /*0798*/ 	.short	0x010a
        /*079a*/ 	.byte	0xff
	.zero		1


	//   ....[105]....
        /*079c*/ 	.word	0x00008c80
        /*07a0*/ 	.word	0x00000000
        /*07a4*/ 	.word	0x00000000
        /*07a8*/ 	.short	0x0101
        /*07aa*/ 	.byte	0xff
	.zero		1


	//   ....[106]....
        /*07ac*/ 	.word	0x00009090
        /*07b0*/ 	.word	0x000000ff
        /*07b4*/ 	.word	0x00000000
        /*07b8*/ 	.short	0x0101
        /*07ba*/ 	.byte	0x04
	.zero		1


	//   ....[107]....
        /*07bc*/ 	.word	0x00009990
        /*07c0*/ 	.word	0x00000000
        /*07c4*/ 	.word	0x00000110
        /*07c8*/ 	.short	0x010a
        /*07ca*/ 	.byte	0xff
	.zero		1


	//   ....[108]....
        /*07cc*/ 	.word	0x000099f0
        /*07d0*/ 	.word	0x00000000
        /*07d4*/ 	.word	0x00000028
        /*07d8*/ 	.short	0x010a
        /*07da*/ 	.byte	0xff
	.zero		1


	//   ....[109]....
        /*07dc*/ 	.word	0x00009a50
        /*07e0*/ 	.word	0x00000000
        /*07e4*/ 	.word	0x00000028
        /*07e8*/ 	.short	0x010a
        /*07ea*/ 	.byte	0xff
	.zero		1


	//   ....[110]....
        /*07ec*/ 	.word	0x00009aa0
        /*07f0*/ 	.word	0x00000003
        /*07f4*/ 	.word	0x000000a0
        /*07f8*/ 	.short	0x010a
        /*07fa*/ 	.byte	0xff
	.zero		1


	//   ....[111]....
        /*07fc*/ 	.word	0x00009b00
        /*0800*/ 	.word	0x00000000
        /*0804*/ 	.word	0x00000000
        /*0808*/ 	.short	0x010a
        /*080a*/ 	.byte	0xff
	.zero		1


	//   ....[112]....
        /*080c*/ 	.word	0x00009b60
        /*0810*/ 	.word	0x00000000
        /*0814*/ 	.word	0x00000000
        /*0818*/ 	.short	0x010a
        /*081a*/ 	.byte	0xff
	.zero		1


	//   ....[113]....
        /*081c*/ 	.word	0x00009bc0
        /*0820*/ 	.word	0x00000000
        /*0824*/ 	.word	0x00000000
        /*0828*/ 	.short	0x010a
        /*082a*/ 	.byte	0xff
	.zero		1


	//   ....[114]....
        /*082c*/ 	.word	0x00009c20
        /*0830*/ 	.word	0x00000000
        /*0834*/ 	.word	0x00000000
        /*0838*/ 	.short	0x010a
        /*083a*/ 	.byte	0xff
	.zero		1


	//   ....[115]....
        /*083c*/ 	.word	0x00009c70
        /*0840*/ 	.word	0x00000002
        /*0844*/ 	.word	0x00000100
        /*0848*/ 	.short	0x010a
        /*084a*/ 	.byte	0xff
	.zero		1


	//   ....[116]....
        /*084c*/ 	.word	0x00009cd0
        /*0850*/ 	.word	0x00000002
        /*0854*/ 	.word	0x000000b0
        /*0858*/ 	.short	0x010a
        /*085a*/ 	.byte	0xff
	.zero		1


	//   ....[117]....
        /*085c*/ 	.word	0x00009d20
        /*0860*/ 	.word	0x00000002
        /*0864*/ 	.word	0x000000a0
        /*0868*/ 	.short	0x010a
        /*086a*/ 	.byte	0xff
	.zero		1


	//   ....[118]....
        /*086c*/ 	.word	0x00009d80
        /*0870*/ 	.word	0x00000000
        /*0874*/ 	.word	0x000000b0
        /*0878*/ 	.short	0x010a
        /*087a*/ 	.byte	0xff
	.zero		1


	//   ....[119]....
        /*087c*/ 	.word	0x00009dd0
        /*0880*/ 	.word	0x00000000
        /*0884*/ 	.word	0x000000a0
        /*0888*/ 	.short	0x010a
        /*088a*/ 	.byte	0xff
	.zero		1


	//   ....[120]....
        /*088c*/ 	.word	0x00009e30
        /*0890*/ 	.word	0x00000002
        /*0894*/ 	.word	0x000000e0
        /*0898*/ 	.short	0x010a
        /*089a*/ 	.byte	0xff
	.zero		1


	//   ....[121]....
        /*089c*/ 	.word	0x00009e90
        /*08a0*/ 	.word	0x00000000
        /*08a4*/ 	.word	0x00000000
        /*08a8*/ 	.short	0x010a
        /*08aa*/ 	.byte	0xff
	.zero		1


	//   ....[122]....
        /*08ac*/ 	.word	0x00009ef0
        /*08b0*/ 	.word	0x00000000
        /*08b4*/ 	.word	0x00000000
        /*08b8*/ 	.short	0x010a
        /*08ba*/ 	.byte	0xff
	.zero		1


	//   ....[123]....
        /*08bc*/ 	.word	0x00009f50
        /*08c0*/ 	.word	0x00000000
        /*08c4*/ 	.word	0x00000000
        /*08c8*/ 	.short	0x010a
        /*08ca*/ 	.byte	0xff
	.zero		1


	//   ....[124]....
        /*08cc*/ 	.word	0x00009fb0
        /*08d0*/ 	.word	0x00000000
        /*08d4*/ 	.word	0x00000000
        /*08d8*/ 	.short	0x010a
        /*08da*/ 	.byte	0xff
	.zero		1


	//   ....[125]....
        /*08dc*/ 	.word	0x0000a010
        /*08e0*/ 	.word	0x00000000
        /*08e4*/ 	.word	0x00000000
        /*08e8*/ 	.short	0x010a
        /*08ea*/ 	.byte	0xff
	.zero		1


	//   ....[126]....
        /*08ec*/ 	.word	0x0000a060
        /*08f0*/ 	.word	0x0000000c
        /*08f4*/ 	.word	0x000000a0
        /*08f8*/ 	.short	0x010a
        /*08fa*/ 	.byte	0xff
	.zero		1


	//   ....[127]....
        /*08fc*/ 	.word	0x0000a0c0
        /*0900*/ 	.word	0x00000000
        /*0904*/ 	.word	0x00000098
        /*0908*/ 	.short	0x010a
        /*090a*/ 	.byte	0xff
	.zero		1


	//   ....[128]....
        /*090c*/ 	.word	0x0000a120
        /*0910*/ 	.word	0x00000000
        /*0914*/ 	.word	0x00000070
        /*0918*/ 	.short	0x010a
        /*091a*/ 	.byte	0xff
	.zero		1


	//   ....[129]....
        /*091c*/ 	.word	0x0000a180
        /*0920*/ 	.word	0x00000000
        /*0924*/ 	.word	0x00000078
        /*0928*/ 	.short	0x010a
        /*092a*/ 	.byte	0xff
	.zero		1


	//   ....[130]....
        /*092c*/ 	.word	0x0000a1e0
        /*0930*/ 	.word	0x00000000
        /*0934*/ 	.word	0x00000080
        /*0938*/ 	.short	0x010a
        /*093a*/ 	.byte	0xff
	.zero		1


	//   ....[131]....
        /*093c*/ 	.word	0x0000a240
        /*0940*/ 	.word	0x00000000
        /*0944*/ 	.word	0x00000088
        /*0948*/ 	.short	0x010a
        /*094a*/ 	.byte	0xff
	.zero		1


	//   ....[132]....
        /*094c*/ 	.word	0x0000a2a0
        /*0950*/ 	.word	0x00000000
        /*0954*/ 	.word	0x00000070
        /*0958*/ 	.short	0x010a
        /*095a*/ 	.byte	0xff
	.zero		1


	//   ....[133]....
        /*095c*/ 	.word	0x0000a300
        /*0960*/ 	.word	0x00000000
        /*0964*/ 	.word	0x00000078
        /*0968*/ 	.short	0x010a
        /*096a*/ 	.byte	0xff
	.zero		1


	//   ....[134]....
        /*096c*/ 	.word	0x0000a360
        /*0970*/ 	.word	0x00000000
        /*0974*/ 	.word	0x00000080
        /*0978*/ 	.short	0x010a
        /*097a*/ 	.byte	0xff
	.zero		1


	//   ....[135]....
        /*097c*/ 	.word	0x0000a3b0
        /*0980*/ 	.word	0x00000003
        /*0984*/ 	.word	0x000000a0
        /*0988*/ 	.short	0x010a
        /*098a*/ 	.byte	0xff
	.zero		1


	//   ....[136]....
        /*098c*/ 	.word	0x0000a400
        /*0990*/ 	.word	0x00000002
        /*0994*/ 	.word	0x00000050
        /*0998*/ 	.short	0x010a
        /*099a*/ 	.byte	0xff
	.zero		1


	//   ....[137]....
        /*099c*/ 	.word	0x0000a450
        /*09a0*/ 	.word	0x00000034
        /*09a4*/ 	.word	0x000000c0
        /*09a8*/ 	.short	0x010a
        /*09aa*/ 	.byte	0xff
	.zero		1


	//   ....[138]....
        /*09ac*/ 	.word	0x0000a4a0
        /*09b0*/ 	.word	0x00000000
        /*09b4*/ 	.word	0x00000050
        /*09b8*/ 	.short	0x010a
        /*09ba*/ 	.byte	0xff
	.zero		1


	//   ....[139]....
        /*09bc*/ 	.word	0x0000a4f0
        /*09c0*/ 	.word	0x00000000
        /*09c4*/ 	.word	0x00000050
        /*09c8*/ 	.short	0x010a
        /*09ca*/ 	.byte	0xff
	.zero		1


	//   ....[140]....
        /*09cc*/ 	.word	0x0000a540
        /*09d0*/ 	.word	0x00000000
        /*09d4*/ 	.word	0x00000050
        /*09d8*/ 	.short	0x010a
        /*09da*/ 	.byte	0xff
	.zero		1


	//----- nvinfo : EIATTR_NUM_MBARRIERS
	.align		4
.L_48:
        /*09dc*/ 	.byte	0x03, 0x38
        /*09de*/ 	.short	0x0024


	//----- nvinfo : EIATTR_EXIT_INSTR_OFFSETS
	.align		4
        /*09e0*/ 	.byte	0x04, 0x1c
        /*09e2*/ 	.short	(.L_50 - .L_49)


	//   ....[0]....
.L_49:
        /*09e4*/ 	.word	0x00002b80


	//   ....[1]....
        /*09e8*/ 	.word	0x00003070


	//   ....[2]....
        /*09ec*/ 	.word	0x000030d0


	//   ....[3]....
        /*09f0*/ 	.word	0x00004040


	//   ....[4]....
        /*09f4*/ 	.word	0x000051b0


	//   ....[5]....
        /*09f8*/ 	.word	0x000051f0


	//   ....[6]....
        /*09fc*/ 	.word	0x00009980


	//----- nvinfo : EIATTR_MAX_THREADS
	.align		4
.L_50:
        /*0a00*/ 	.byte	0x04, 0x05
        /*0a02*/ 	.short	(.L_52 - .L_51)
.L_51:
        /*0a04*/ 	.word	0x00000100
        /*0a08*/ 	.word	0x00000001
        /*0a0c*/ 	.word	0x00000001


	//----- nvinfo : EIATTR_CRS_STACK_SIZE
	.align		4
.L_52:
        /*0a10*/ 	.byte	0x04, 0x1e
        /*0a12*/ 	.short	(.L_54 - .L_53)
.L_53:
        /*0a14*/ 	.word	0x00000000


	//----- nvinfo : EIATTR_CBANK_PARAM_SIZE
	.align		4
.L_54:
        /*0a18*/ 	.byte	0x03, 0x19
        /*0a1a*/ 	.short	0x0800


	//----- nvinfo : EIATTR_PARAM_CBANK
	.align		4
        /*0a1c*/ 	.byte	0x04, 0x0a
        /*0a1e*/ 	.short	(.L_56 - .L_55)
	.align		4
.L_55:
        /*0a20*/ 	.word	index@(.nv.constant0._ZN7cutlass13device_kernelINS_4gemm6kernel13GemmUniversalIN4cute5tupleIJiiiiEEENS1_10collective13CollectiveMmaINS1_35MainloopSm100TmaUmmaWarpSpecializedILi5ELi2ELi4ENS5_IJNS4_1CILi2EEESB_NSA_ILi1EEEEEEEENS5_IJNSA_ILi64EEENSA_ILi256EEENSA_ILi128EEEEEEaNS5_IJlSC_lEEEaSJ_NS4_8TiledMMAINS4_8MMA_AtomIJNS4_15SM100_MMA_S8_SSIaaiLi64ELi256ELNS4_4UMMA5MajorE0ELSO_0ELNSN_8SaturateE0EEEEEENS4_6LayoutINS5_IJSC_SC_SC_EEENS5_IJNSA_ILi0EEESU_SU_EEEEENS5_IJNS4_10UnderscoreESX_SX_EEEEENS4_23SM90_TMA_LOAD_MULTICASTENS4_14ComposedLayoutINS4_7SwizzleILi3ELi4ELi3EEENS4_18smem_ptr_flag_bitsILi8EEENSS_INS5_IJNSA_ILi8EEESH_EEENS5_IJSH_SC_EEEEEEEvNS4_8identityES10_S1A_vS1B_EENS_8epilogue10collective18CollectiveEpilogueINS1D_23Sm100TmaWarpSpecializedILi4ELi2ELi32ELb0ELb0EEEJSI_NS5_IJNSS_ISF_SC_EES1I_EEEaSJ_aSJ_NS1D_6fusion15FusionCallbacksIS1H_NS1K_17LinearCombinationIaiaiLNS_15FloatRoundStyleE2EEESI_S1J_JEEENS4_5SM1004TMEM4LOAD26SM100_TMEM_LOAD_16dp32b32xENS4_13SM90_TMA_LOADENS11_INS12_ILi2ELi4ELi3EEES15_NSS_INS5_IJS16_SF_EEENS5_IJSF_SC_EEEEEEENS4_39AutoVectorizingCopyWithAssumedAlignmentILi128EEENS4_14SM90_TMA_STOREES1Z_S21_S21_EEEvvEEEEvNT_6ParamsE)
        /*0a24*/ 	.short	0x0380
        /*0a26*/ 	.short	0x0800


	//----- nvinfo : EIATTR_SW_WAR
	.align		4
.L_56:
        /*0a28*/ 	.byte	0x04, 0x36
        /*0a2a*/ 	.short	(.L_58 - .L_57)
.L_57:
        /*0a2c*/ 	.word	0x00000008
.L_58:


//--------------------- .nv.callgraph             --------------------------
	.section	.nv.callgraph,"",@"SHT_CUDA_CALLGRAPH"
	.align	4
	.sectionentsize	8
	.align		4
        /*0000*/ 	.word	0x00000000
	.align		4
        /*0004*/ 	.word	0xffffffff
	.align		4
        /*0008*/ 	.word	index@(_ZN7cutlass13device_kernelINS_4gemm6kernel13GemmUniversalIN4cute5tupleIJiiiiEEENS1_10collective13CollectiveMmaINS1_35MainloopSm100TmaUmmaWarpSpecializedILi5ELi2ELi4ENS5_IJNS4_1CILi2EEESB_NSA_ILi1EEEEEEEENS5_IJNSA_ILi64EEENSA_ILi256EEENSA_ILi128EEEEEEaNS5_IJlSC_lEEEaSJ_NS4_8TiledMMAINS4_8MMA_AtomIJNS4_15SM100_MMA_S8_SSIaaiLi64ELi256ELNS4_4UMMA5MajorE0ELSO_0ELNSN_8SaturateE0EEEEEENS4_6LayoutINS5_IJSC_SC_SC_EEENS5_IJNSA_ILi0EEESU_SU_EEEEENS5_IJNS4_10UnderscoreESX_SX_EEEEENS4_23SM90_TMA_LOAD_MULTICASTENS4_14ComposedLayoutINS4_7SwizzleILi3ELi4ELi3EEENS4_18smem_ptr_flag_bitsILi8EEENSS_INS5_IJNSA_ILi8EEESH_EEENS5_IJSH_SC_EEEEEEEvNS4_8identityES10_S1A_vS1B_EENS_8epilogue10collective18CollectiveEpilogueINS1D_23Sm100TmaWarpSpecializedILi4ELi2ELi32ELb0ELb0EEEJSI_NS5_IJNSS_ISF_SC_EES1I_EEEaSJ_aSJ_NS1D_6fusion15FusionCallbacksIS1H_NS1K_17LinearCombinationIaiaiLNS_15FloatRoundStyleE2EEESI_S1J_JEEENS4_5SM1004TMEM4LOAD26SM100_TMEM_LOAD_16dp32b32xENS4_13SM90_TMA_LOADENS11_INS12_ILi2ELi4ELi3EEES15_NSS_INS5_IJS16_SF_EEENS5_IJSF_SC_EEEEEEENS4_39AutoVectorizingCopyWithAssumedAlignmentILi128EEENS4_14SM90_TMA_STOREES1Z_S21_S21_EEEvvEEEEvNT_6ParamsE)
	.align		4
        /*000c*/ 	.word	index@(__assertfail)
	.align		4
        /*0010*/ 	.word	0x00000000
	.align		4
        /*0014*/ 	.word	0xfffffffe
	.align		4
        /*0018*/ 	.word	0x00000000
	.align		4
        /*001c*/ 	.word	0xfffffffd
	.align		4
        /*0020*/ 	.word	0x00000000
	.align		4
        /*0024*/ 	.word	0xfffffffc


//--------------------- .nv.constant4             --------------------------
	.section	.nv.constant4,"a",@progbits
	.align	8
	.align		8
.nv.constant4:
        /*0000*/ 	.dword	__assertfail
	.align		8
        /*0008*/ 	.dword	__unnamed_1
	.align		8
        /*0010*/ 	.dword	__unnamed_2
	.align		8
        /*0018*/ 	.dword	__unnamed_3
	.align		8
        /*0020*/ 	.dword	_ZN40_INTERNAL_fba51479_4_k_cu_bdd8c30c_108884cuda3std3__45__cpo5beginE
	.align		8
        /*0028*/ 	.dword	_ZN40_INTERNAL_fba51479_4_k_cu_bdd8c30c_108884cuda3std3__45__cpo3endE
	.align		8
        /*0030*/ 	.dword	_ZN40_INTERNAL_fba51479_4_k_cu_bdd8c30c_108884cuda3std3__45__cpo6cbeginE
	.align		8
        /*0038*/ 	.dword	_ZN40_INTERNAL_fba51479_4_k_cu_bdd8c30c_108884cuda3std3__45__cpo4cendE
	.align		8
        /*0040*/ 	.dword	_ZN40_INTERNAL_fba51479_4_k_cu_bdd8c30c_108884cuda3std3__442_GLOBAL__N__fba51479_4_k_cu_bdd8c30c_108886ignoreE
	.align		8
        /*0048*/ 	.dword	_ZN40_INTERNAL_fba51479_4_k_cu_bdd8c30c_108884cuda3std3__419piecewise_constructE
	.align		8
        /*0050*/ 	.dword	_ZN40_INTERNAL_fba51479_4_k_cu_bdd8c30c_108884cuda3std3__48in_placeE
	.align		8
        /*0058*/ 	.dword	_ZN40_INTERNAL_fba51479_4_k_cu_bdd8c30c_108884cuda3std6ranges3__45__cpo4swapE
	.align		8
        /*0060*/ 	.dword	_ZN40_INTERNAL_fba51479_4_k_cu_bdd8c30c_108884cuda3std6ranges3__45__cpo9iter_moveE
	.align		8
        /*0068*/ 	.dword	_ZN40_INTERNAL_fba51479_4_k_cu_bdd8c30c_108884cute7productE
	.align		8
        /*0070*/ 	.dword	_ZN40_INTERNAL_fba51479_4_k_cu_bdd8c30c_108884cute1_E
	.align		8
        /*0078*/ 	.dword	$str$25
	.align		8
        /*0080*/ 	.dword	$str$26
	.align		8
        /*0088*/ 	.dword	$str$27
	.align		8
        /*0090*/ 	.dword	$str$28


//--------------------- .text._ZN7cutlass13device_kernelINS_4gemm6kernel13GemmUniversalIN4cute5tupleIJiiiiEEENS1_10collective13CollectiveMmaINS1_35MainloopSm100TmaUmmaWarpSpecializedILi5ELi2ELi4ENS5_IJNS4_1CILi2EEESB_NSA_ILi1EEEEEEEENS5_IJNSA_ILi64EEENSA_ILi256EEENSA_ILi128EEEEEEaNS5_IJlSC_lEEEaSJ_NS4_8TiledMMAINS4_8MMA_AtomIJNS4_15SM100_MMA_S8_SSIaaiLi64ELi256ELNS4_4UMMA5MajorE0ELSO_0ELNSN_8SaturateE0EEEEEENS4_6LayoutINS5_IJSC_SC_SC_EEENS5_IJNSA_ILi0EEESU_SU_EEEEENS5_IJNS4_10UnderscoreESX_SX_EEEEENS4_23SM90_TMA_LOAD_MULTICASTENS4_14ComposedLayoutINS4_7SwizzleILi3ELi4ELi3EEENS4_18smem_ptr_flag_bitsILi8EEENSS_INS5_IJNSA_ILi8EEESH_EEENS5_IJSH_SC_EEEEEEEvNS4_8identityES10_S1A_vS1B_EENS_8epilogue10collective18CollectiveEpilogueINS1D_23Sm100TmaWarpSpecializedILi4ELi2ELi32ELb0ELb0EEEJSI_NS5_IJNSS_ISF_SC_EES1I_EEEaSJ_aSJ_NS1D_6fusion15FusionCallbacksIS1H_NS1K_17LinearCombinationIaiaiLNS_15FloatRoundStyleE2EEESI_S1J_JEEENS4_5SM1004TMEM4LOAD26SM100_TMEM_LOAD_16dp32b32xENS4_13SM90_TMA_LOADENS11_INS12_ILi2ELi4ELi3EEES15_NSS_INS5_IJS16_SF_EEENS5_IJSF_SC_EEEEEEENS4_39AutoVectorizingCopyWithAssumedAlignmentILi128EEENS4_14SM90_TMA_STOREES1Z_S21_S21_EEEvvEEEEvNT_6ParamsE --------------------------
	.section	.text._ZN7cutlass13device_kernelINS_4gemm6kernel13GemmUniversalIN4cute5tupleIJiiiiEEENS1_10collective13CollectiveMmaINS1_35MainloopSm100TmaUmmaWarpSpecializedILi5ELi2ELi4ENS5_IJNS4_1CILi2EEESB_NSA_ILi1EEEEEEEENS5_IJNSA_ILi64EEENSA_ILi256EEENSA_ILi128EEEEEEaNS5_IJlSC_lEEEaSJ_NS4_8TiledMMAINS4_8MMA_AtomIJNS4_15SM100_MMA_S8_SSIaaiLi64ELi256ELNS4_4UMMA5MajorE0ELSO_0ELNSN_8SaturateE0EEEEEENS4_6LayoutINS5_IJSC_SC_SC_EEENS5_IJNSA_ILi0EEESU_SU_EEEEENS5_IJNS4_10UnderscoreESX_SX_EEEEENS4_23SM90_TMA_LOAD_MULTICASTENS4_14ComposedLayoutINS4_7SwizzleILi3ELi4ELi3EEENS4_18smem_ptr_flag_bitsILi8EEENSS_INS5_IJNSA_ILi8EEESH_EEENS5_IJSH_SC_EEEEEEEvNS4_8identityES10_S1A_vS1B_EENS_8epilogue10collective18CollectiveEpilogueINS1D_23Sm100TmaWarpSpecializedILi4ELi2ELi32ELb0ELb0EEEJSI_NS5_IJNSS_ISF_SC_EES1I_EEEaSJ_aSJ_NS1D_6fusion15FusionCallbacksIS1H_NS1K_17LinearCombinationIaiaiLNS_15FloatRoundStyleE2EEESI_S1J_JEEENS4_5SM1004TMEM4LOAD26SM100_TMEM_LOAD_16dp32b32xENS4_13SM90_TMA_LOADENS11_INS12_ILi2ELi4ELi3EEES15_NSS_INS5_IJS16_SF_EEENS5_IJSF_SC_EEEEEEENS4_39AutoVectorizingCopyWithAssumedAlignmentILi128EEENS4_14SM90_TMA_STOREES1Z_S21_S21_EEEvvEEEEvNT_6ParamsE,"ax",@progbits
	.align	128
.text._ZN7cutlass13device_kernelINS_4gemm6kernel13GemmUniversalIN4cute5tupleIJiiiiEEENS1_10collective13CollectiveMmaINS1_35MainloopSm100TmaUmmaWarpSpecializedILi5ELi2ELi4ENS5_IJNS4_1CILi2EEESB_NSA_ILi1EEEEEEEENS5_IJNSA_ILi64EEENSA_ILi256EEENSA_ILi128EEEEEEaNS5_IJlSC_lEEEaSJ_NS4_8TiledMMAINS4_8MMA_AtomIJNS4_15SM100_MMA_S8_SSIaaiLi64ELi256ELNS4_4UMMA5MajorE0ELSO_0ELNSN_8SaturateE0EEEEEENS4_6LayoutINS5_IJSC_SC_SC_EEENS5_IJNSA_ILi0EEESU_SU_EEEEENS5_IJNS4_10UnderscoreESX_SX_EEEEENS4_23SM90_TMA_LOAD_MULTICASTENS4_14ComposedLayoutINS4_7SwizzleILi3ELi4ELi3EEENS4_18smem_ptr_flag_bitsILi8EEENSS_INS5_IJNSA_ILi8EEESH_EEENS5_IJSH_SC_EEEEEEEvNS4_8identityES10_S1A_vS1B_EENS_8epilogue10collective18CollectiveEpilogueINS1D_23Sm100TmaWarpSpecializedILi4ELi2ELi32ELb0ELb0EEEJSI_NS5_IJNSS_ISF_SC_EES1I_EEEaSJ_aSJ_NS1D_6fusion15FusionCallbacksIS1H_NS1K_17LinearCombinationIaiaiLNS_15FloatRoundStyleE2EEESI_S1J_JEEENS4_5SM1004TMEM4LOAD26SM100_TMEM_LOAD_16dp32b32xENS4_13SM90_TMA_LOADENS11_INS12_ILi2ELi4ELi3EEES15_NSS_INS5_IJS16_SF_EEENS5_IJSF_SC_EEEEEEENS4_39AutoVectorizingCopyWithAssumedAlignmentILi128EEENS4_14SM90_TMA_STOREES1Z_S21_S21_EEEvvEEEEvNT_6ParamsE:
        .type           _ZN7cutlass13device_kernelINS_4gemm6kernel13GemmUniversalIN4cute5tupleIJiiiiEEENS1_10collective13CollectiveMmaINS1_35MainloopSm100TmaUmmaWarpSpecializedILi5ELi2ELi4ENS5_IJNS4_1CILi2EEESB_NSA_ILi1EEEEEEEENS5_IJNSA_ILi64EEENSA_ILi256EEENSA_ILi128EEEEEEaNS5_IJlSC_lEEEaSJ_NS4_8TiledMMAINS4_8MMA_AtomIJNS4_15SM100_MMA_S8_SSIaaiLi64ELi256ELNS4_4UMMA5MajorE0ELSO_0ELNSN_8SaturateE0EEEEEENS4_6LayoutINS5_IJSC_SC_SC_EEENS5_IJNSA_ILi0EEESU_SU_EEEEENS5_IJNS4_10UnderscoreESX_SX_EEEEENS4_23SM90_TMA_LOAD_MULTICASTENS4_14ComposedLayoutINS4_7SwizzleILi3ELi4ELi3EEENS4_18smem_ptr_flag_bitsILi8EEENSS_INS5_IJNSA_ILi8EEESH_EEENS5_IJSH_SC_EEEEEEEvNS4_8identityES10_S1A_vS1B_EENS_8epilogue10collective18CollectiveEpilogueINS1D_23Sm100TmaWarpSpecializedILi4ELi2ELi32ELb0ELb0EEEJSI_NS5_IJNSS_ISF_SC_EES1I_EEEaSJ_aSJ_NS1D_6fusion15FusionCallbacksIS1H_NS1K_17LinearCombinationIaiaiLNS_15FloatRoundStyleE2EEESI_S1J_JEEENS4_5SM1004TMEM4LOAD26SM100_TMEM_LOAD_16dp32b32xENS4_13SM90_TMA_LOADENS11_INS12_ILi2ELi4ELi3EEES15_NSS_INS5_IJS16_SF_EEENS5_IJSF_SC_EEEEEEENS4_39AutoVectorizingCopyWithAssumedAlignmentILi128EEENS4_14SM90_TMA_STOREES1Z_S21_S21_EEEvvEEEEvNT_6ParamsE,@function
        .size           _ZN7cutlass13device_kernelINS_4gemm6kernel13GemmUniversalIN4cute5tupleIJiiiiEEENS1_10collective13CollectiveMmaINS1_35MainloopSm100TmaUmmaWarpSpecializedILi5ELi2ELi4ENS5_IJNS4_1CILi2EEESB_NSA_ILi1EEEEEEEENS5_IJNSA_ILi64EEENSA_ILi256EEENSA_ILi128EEEEEEaNS5_IJlSC_lEEEaSJ_NS4_8TiledMMAINS4_8MMA_AtomIJNS4_15SM100_MMA_S8_SSIaaiLi64ELi256ELNS4_4UMMA5MajorE0ELSO_0ELNSN_8SaturateE0EEEEEENS4_6LayoutINS5_IJSC_SC_SC_EEENS5_IJNSA_ILi0EEESU_SU_EEEEENS5_IJNS4_10UnderscoreESX_SX_EEEEENS4_23SM90_TMA_LOAD_MULTICASTENS4_14ComposedLayoutINS4_7SwizzleILi3ELi4ELi3EEENS4_18smem_ptr_flag_bitsILi8EEENSS_INS5_IJNSA_ILi8EEESH_EEENS5_IJSH_SC_EEEEEEEvNS4_8identityES10_S1A_vS1B_EENS_8epilogue10collective18CollectiveEpilogueINS1D_23Sm100TmaWarpSpecializedILi4ELi2ELi32ELb0ELb0EEEJSI_NS5_IJNSS_ISF_SC_EES1I_EEEaSJ_aSJ_NS1D_6fusion15FusionCallbacksIS1H_NS1K_17LinearCombinationIaiaiLNS_15FloatRoundStyleE2EEESI_S1J_JEEENS4_5SM1004TMEM4LOAD26SM100_TMEM_LOAD_16dp32b32xENS4_13SM90_TMA_LOADENS11_INS12_ILi2ELi4ELi3EEES15_NSS_INS5_IJS16_SF_EEENS5_IJSF_SC_EEEEEEENS4_39AutoVectorizingCopyWithAssumedAlignmentILi128EEENS4_14SM90_TMA_STOREES1Z_S21_S21_EEEvvEEEEvNT_6ParamsE,(.L_x_180 - _ZN7cutlass13device_kernelINS_4gemm6kernel13GemmUniversalIN4cute5tupleIJiiiiEEENS1_10collective13CollectiveMmaINS1_35MainloopSm100TmaUmmaWarpSpecializedILi5ELi2ELi4ENS5_IJNS4_1CILi2EEESB_NSA_ILi1EEEEEEEENS5_IJNSA_ILi64EEENSA_ILi256EEENSA_ILi128EEEEEEaNS5_IJlSC_lEEEaSJ_NS4_8TiledMMAINS4_8MMA_AtomIJNS4_15SM100_MMA_S8_SSIaaiLi64ELi256ELNS4_4UMMA5MajorE0ELSO_0ELNSN_8SaturateE0EEEEEENS4_6LayoutINS5_IJSC_SC_SC_EEENS5_IJNSA_ILi0EEESU_SU_EEEEENS5_IJNS4_10UnderscoreESX_SX_EEEEENS4_23SM90_TMA_LOAD_MULTICASTENS4_14ComposedLayoutINS4_7SwizzleILi3ELi4ELi3EEENS4_18smem_ptr_flag_bitsILi8EEENSS_INS5_IJNSA_ILi8EEESH_EEENS5_IJSH_SC_EEEEEEEvNS4_8identityES10_S1A_vS1B_EENS_8epilogue10collective18CollectiveEpilogueINS1D_23Sm100TmaWarpSpecializedILi4ELi2ELi32ELb0ELb0EEEJSI_NS5_IJNSS_ISF_SC_EES1I_EEEaSJ_aSJ_NS1D_6fusion15FusionCallbacksIS1H_NS1K_17LinearCombinationIaiaiLNS_15FloatRoundStyleE2EEESI_S1J_JEEENS4_5SM1004TMEM4LOAD26SM100_TMEM_LOAD_16dp32b32xENS4_13SM90_TMA_LOADENS11_INS12_ILi2ELi4ELi3EEES15_NSS_INS5_IJS16_SF_EEENS5_IJSF_SC_EEEEEEENS4_39AutoVectorizingCopyWithAssumedAlignmentILi128EEENS4_14SM90_TMA_STOREES1Z_S21_S21_EEEvvEEEEvNT_6ParamsE)
        .other          _ZN7cutlass13device_kernelINS_4gemm6kernel13GemmUniversalIN4cute5tupleIJiiiiEEENS1_10collective13CollectiveMmaINS1_35MainloopSm100TmaUmmaWarpSpecializedILi5ELi2ELi4ENS5_IJNS4_1CILi2EEESB_NSA_ILi1EEEEEEEENS5_IJNSA_ILi64EEENSA_ILi256EEENSA_ILi128EEEEEEaNS5_IJlSC_lEEEaSJ_NS4_8TiledMMAINS4_8MMA_AtomIJNS4_15SM100_MMA_S8_SSIaaiLi64ELi256ELNS4_4UMMA5MajorE0ELSO_0ELNSN_8SaturateE0EEEEEENS4_6LayoutINS5_IJSC_SC_SC_EEENS5_IJNSA_ILi0EEESU_SU_EEEEENS5_IJNS4_10UnderscoreESX_SX_EEEEENS4_23SM90_TMA_LOAD_MULTICASTENS4_14ComposedLayoutINS4_7SwizzleILi3ELi4ELi3EEENS4_18smem_ptr_flag_bitsILi8EEENSS_INS5_IJNSA_ILi8EEESH_EEENS5_IJSH_SC_EEEEEEEvNS4_8identityES10_S1A_vS1B_EENS_8epilogue10collective18CollectiveEpilogueINS1D_23Sm100TmaWarpSpecializedILi4ELi2ELi32ELb0ELb0EEEJSI_NS5_IJNSS_ISF_SC_EES1I_EEEaSJ_aSJ_NS1D_6fusion15FusionCallbacksIS1H_NS1K_17LinearCombinationIaiaiLNS_15FloatRoundStyleE2EEESI_S1J_JEEENS4_5SM1004TMEM4LOAD26SM100_TMEM_LOAD_16dp32b32xENS4_13SM90_TMA_LOADENS11_INS12_ILi2ELi4ELi3EEES15_NSS_INS5_IJS16_SF_EEENS5_IJSF_SC_EEEEEEENS4_39AutoVectorizingCopyWithAssumedAlignmentILi128EEENS4_14SM90_TMA_STOREES1Z_S21_S21_EEEvvEEEEvNT_6ParamsE,@"STO_CUDA_ENTRY STV_DEFAULT"
_ZN7cutlass13device_kernelINS_4gemm6kernel13GemmUniversalIN4cute5tupleIJiiiiEEENS1_10collective13CollectiveMmaINS1_35MainloopSm100TmaUmmaWarpSpecializedILi5ELi2ELi4ENS5_IJNS4_1CILi2EEESB_NSA_ILi1EEEEEEEENS5_IJNSA_ILi64EEENSA_ILi256EEENSA_ILi128EEEEEEaNS5_IJlSC_lEEEaSJ_NS4_8TiledMMAINS4_8MMA_AtomIJNS4_15SM100_MMA_S8_SSIaaiLi64ELi256ELNS4_4UMMA5MajorE0ELSO_0ELNSN_8SaturateE0EEEEEENS4_6LayoutINS5_IJSC_SC_SC_EEENS5_IJNSA_ILi0EEESU_SU_EEEEENS5_IJNS4_10UnderscoreESX_SX_EEEEENS4_23SM90_TMA_LOAD_MULTICASTENS4_14ComposedLayoutINS4_7SwizzleILi3ELi4ELi3EEENS4_18smem_ptr_flag_bitsILi8EEENSS_INS5_IJNSA_ILi8EEESH_EEENS5_IJSH_SC_EEEEEEEvNS4_8identityES10_S1A_vS1B_EENS_8epilogue10collective18CollectiveEpilogueINS1D_23Sm100TmaWarpSpecializedILi4ELi2ELi32ELb0ELb0EEEJSI_NS5_IJNSS_ISF_SC_EES1I_EEEaSJ_aSJ_NS1D_6fusion15FusionCallbacksIS1H_NS1K_17LinearCombinationIaiaiLNS_15FloatRoundStyleE2EEESI_S1J_JEEENS4_5SM1004TMEM4LOAD26SM100_TMEM_LOAD_16dp32b32xENS4_13SM90_TMA_LOADENS11_INS12_ILi2ELi4ELi3EEES15_NSS_INS5_IJS16_SF_EEENS5_IJSF_SC_EEEEEEENS4_39AutoVectorizingCopyWithAssumedAlignmentILi128EEENS4_14SM90_TMA_STOREES1Z_S21_S21_EEEvvEEEEvNT_6ParamsE:
[----:B------:R-:W1:Y:S01]  /*0000*/  LDC R1, c[0x0][0x37c] ;  /* 0x0000df00ff017b82 */ /* 0x000e620000000800 */
[----:B------:R-:W2:Y:S01]  /*0010*/  S2R R85, SR_TID.X ;  /* 0x0000000000557919 */ /* 0x000ea20000002100 */
[----:B------:R-:W3:Y:S01]  /*0020*/  LDCU.64 UR8, c[0x0][0x890] ;  /* 0x00011200ff0877ac */ /* 0x000ee20008000a00 */
[----:B------:R-:W-:Y:S02]  /*0030*/  PRMT R74, RZ, 0x7610, R74 ;  /* 0x00007610ff4a7816 */ /* 0x000fe4000000004a */
[----:B------:R-:W-:Y:S01]  /*0040*/  ELECT P3, URZ, PT ;  /* 0x0000000000ff782f */ /* 0x000fe20003860000 */
[----:B---3--:R-:W-:-:S04]  /*0050*/  UISETP.NE.U32.AND UP0, UPT, UR8, URZ, UPT ;  /* 0x000000ff0800728c */ /* 0x008fc8000bf05070 */
[----:B------:R-:W-:Y:S01]  /*0060*/  UISETP.NE.AND.EX UP0, UPT, UR9, URZ, UPT, UP0 ;  /* 0x000000ff0900728c */ /* 0x000fe2000bf05300 */
[----:B--2---:R-:W-:-:S05]  /*0070*/  SHF.R.U32.HI R75, RZ, 0x5, R85 ;  /* 0x00000005ff4b7819 */ /* 0x004fca0000011655 */
[----:B------:R-:W2:Y:S02]  /*0080*/  SHFL.IDX PT, R0, R75, RZ, 0x1f ;  /* 0x00001fff4b007589 */ /* 0x000ea400000e0000 */
[----:B--2---:R-:W-:Y:S01]  /*0090*/  R2UR UR17, R0 ;  /* 0x00000000001172ca */ /* 0x004fe200000e0000 */
[----:B-1----:R-:W-:-:S14]  /*00a0*/  BRA.U UP0, `(.L_x_0) ;  /* 0x0000000100307547 */ /* 0x002fdc000b800000 */
[----:B------:R-:W1:Y:S02]  /*00b0*/  LDCU.64 UR4, c[0x0][0x888] ;  /* 0x00011100ff0477ac */ /* 0x000e640008000a00 */
[----:B-1----:R-:W-:-:S04]  /*00c0*/  UISETP.NE.U32.AND UP0, UPT, UR4, URZ, UPT ;  /* 0x000000ff0400728c */ /* 0x002fc8000bf05070 */
[----:B------:R-:W-:-:S09]  /*00d0*/  UISETP.NE.AND.EX UP0, UPT, UR5, URZ, UPT, UP0 ;  /* 0x000000ff0500728c */ /* 0x000fd2000bf05300 */
[----:B------:R-:W-:Y:S05]  /*00e0*/  BRA.U !UP0, `(.L_x_1) ;  /* 0x0000000108147547 */ /* 0x000fea000b800000 */
[----:B------:R-:W1:Y:S01]  /*00f0*/  LDC.64 R40, c[0x0][0x888] ;  /* 0x00022200ff287b82 */ /* 0x000e620000000a00 */
[----:B------:R-:W1:Y:S02]  /*0100*/  LDCU.64 UR4, c[0x0][0x358] ;  /* 0x00006b00ff0477ac */ /* 0x000e640008000a00 */
[----:B-1----:R1:W5:Y:S01]  /*0110*/  LDG.E R40, desc[UR4][R40.64] ;  /* 0x0000000428287981 */ /* 0x002362000c1e1900 */
[----:B------:R-:W-:Y:S01]  /*0120*/  HFMA2 R74, -RZ, RZ, 0, 5.9604644775390625e-08 ;  /* 0x00000001ff4a7431 */ /* 0x000fe200000001ff */
[----:B------:R-:W-:Y:S05]  /*0130*/  BRA `(.L_x_0) ;  /* 0x00000000000c7947 */ /* 0x000fea0003800000 */
.L_x_1:
[----:B------:R-:W1:Y:S01]  /*0140*/  LDCU UR4, c[0x0][0x880] ;  /* 0x00011000ff0477ac */ /* 0x000e620008000800 */
[----:B------:R-:W-:Y:S01]  /*0150*/  HFMA2 R74, -RZ, RZ, 0, 5.9604644775390625e-08 ;  /* 0x00000001ff4a7431 */ /* 0x000fe200000001ff */
[----:B-1----:R-:W-:-:S07]  /*0160*/  MOV R40, UR4 ;  /* 0x0000000400287c02 */ /* 0x002fce0008000f00 */
.L_x_0:
[----:B------:R-:W2:Y:S02]  /*0170*/  LDCU.64 UR4, c[0x0][0x8b0] ;  /* 0x00011600ff0477ac */ /* 0x000ea40008000a00 */
[----:B--2---:R-:W-:-:S04]  /*0180*/  UISETP.NE.U32.AND UP0, UPT, UR4, URZ, UPT ;  /* 0x000000ff0400728c */ /* 0x004fc8000bf05070 */
[----:B------:R-:W-:-:S09]  /*0190*/  UISETP.NE.AND.EX UP0, UPT, UR5, URZ, UPT, UP0 ;  /* 0x000000ff0500728c */ /* 0x000fd2000bf05300 */
[----:B------:R-:W-:Y:S05]  /*01a0*/  BRA.U UP0, `(.L_x_2) ;  /* 0x0000000100287547 */ /* 0x000fea000b800000 */
[----:B------:R-:W2:Y:S02]  /*01b0*/  LDCU.64 UR4, c[0x0][0x8a8] ;  /* 0x00011500ff0477ac */ /* 0x000ea40008000a00 */
[----:B--2---:R-:W-:-:S04]  /*01c0*/  UISETP.NE.U32.AND UP0, UPT, UR4, URZ, UPT ;  /* 0x000000ff0400728c */ /* 0x004fc8000bf05070 */
[----:B------:R-:W-:-:S09]  /*01d0*/  UISETP.NE.AND.EX UP0, UPT, UR5, URZ, UPT, UP0 ;  /* 0x000000ff0500728c */ /* 0x000fd2000bf05300 */
[----:B------:R-:W-:Y:S05]  /*01e0*/  BRA.U !UP0, `(.L_x_3) ;  /* 0x0000000108107547 */ /* 0x000fea000b800000 */
[----:B------:R-:W2:Y:S01]  /*01f0*/  LDC.64 R38, c[0x0][0x8a8] ;  /* 0x00022a00ff267b82 */ /* 0x000ea20000000a00 */
[----:B------:R-:W2:Y:S02]  /*0200*/  LDCU.64 UR4, c[0x0][0x358] ;  /* 0x00006b00ff0477ac */ /* 0x000ea40008000a00 */
[----:B--2---:R2:W5:Y:S01]  /*0210*/  LDG.E R38, desc[UR4][R38.64] ;  /* 0x0000000426267981 */ /* 0x004562000c1e1900 */
[----:B------:R-:W-:Y:S05]  /*0220*/  BRA `(.L_x_2) ;  /* 0x0000000000087947 */ /* 0x000fea0003800000 */
.L_x_3:
[----:B------:R-:W2:Y:S02]  /*0230*/  LDCU UR4, c[0x0][0x8a0] ;  /* 0x00011400ff0477ac */ /* 0x000ea40008000800 */
[----:B--2---:R-:W-:Y:S02]  /*0240*/  MOV R38, UR4 ;  /* 0x0000000400267c02 */ /* 0x004fe40008000f00 */
.L_x_2:
[----:B------:R-:W-:Y:S01]  /*0250*/  IMAD.U32 R0, RZ, RZ, UR17 ;  /* 0x00000011ff007e24 */ /* 0x000fe2000f8e00ff */
[----:B------:R-:W-:Y:S04]  /*0260*/  BSSY.RECONVERGENT B0, `(.L_x_4) ;  /* 0x000000c000007945 */ /* 0x000fe80003800200 */
[C---:B------:R-:W-:Y:S02]  /*0270*/  ISETP.NE.OR P1, PT, R0.reuse, 0x1, !P3 ;  /* 0x000000010000780c */ /* 0x040fe40005f25670 */
[----:B------:R-:W-:-:S11]  /*0280*/  ISETP.NE.OR P0, PT, R0, 0x3, !P3 ;  /* 0x000000030000780c */ /* 0x000fd60005f05670 */
[----:B------:R-:W-:Y:S05]  /*0290*/  @P1 BRA `(.L_x_5) ;  /* 0x0000000000201947 */ /* 0x000fea0003800000 */
[----:B------:R-:W3:Y:S02]  /*02a0*/  LDCU.64 UR4, c[0x0][0x348] ;  /* 0x00006900ff0477ac */ /* 0x000ee40008000a00 */
[----:B---3--:R-:W-:Y:S02]  /*02b0*/  UIADD3 UR6, UP1, UPT, UR4, 0x80, URZ ;  /* 0x0000008004067890 */ /* 0x008fe4000ff3e0ff */
[----:B------:R-:W-:Y:S02]  /*02c0*/  UIADD3 UR4, UP0, UPT, UR4, 0x180, URZ ;  /* 0x0000018004047890 */ /* 0x000fe4000ff1e0ff */
[----:B------:R-:W-:Y:S02]  /*02d0*/  UIADD3.X UR7, UPT, UPT, URZ, UR5, URZ, UP1, !UPT ;  /* 0x00000005ff077290 */ /* 0x000fe40008ffe4ff */
[----:B------:R-:W-:-:S07]  /*02e0*/  UIADD3.X UR5, UPT, UPT, URZ, UR5, URZ, UP0, !UPT ;  /* 0x00000005ff057290 */ /* 0x000fce00087fe4ff */
[----:B------:R3:W-:Y:S02]  /*02f0*/  UTMACCTL.PF [UR6] ;  /* 0x00000000060079b9 */ /* 0x0007e40008040000 */
[----:B------:R3:W-:Y:S02]  /*0300*/  UTMACCTL.PF [UR4] ;  /* 0x00000000040079b9 */ /* 0x0007e40008040000 */
[----:B---3--:R-:W-:Y:S01]  /*0310*/  NOP ;  /* 0x0000000000007918 */ /* 0x008fe20000000000 */
.L_x_5:
[----:B------:R-:W-:Y:S05]  /*0320*/  BSYNC.RECONVERGENT B0 ;  /* 0x0000000000007941 */ /* 0x000fea0003800200 */
.L_x_4:
[----:B------:R-:W-:Y:S04]  /*0330*/  BSSY.RECONVERGENT B0, `(.L_x_6) ;  /* 0x000000a000007945 */ /* 0x000fe80003800200 */
        /* <DEDUP_REMOVED lines=9> */
.L_x_7:
[----:B------:R-:W-:Y:S05]  /*03d0*/  BSYNC.RECONVERGENT B0 ;  /* 0x0000000000007941 */ /* 0x000fea0003800200 */
.L_x_6:
[----:B------:R-:W3:Y:S01]  /*03e0*/  LDCU.64 UR4, c[0x0][0x888] ;  /* 0x00011100ff0477ac */ /* 0x000ee20008000a00 */
[----:B------:R-:W-:Y:S02]  /*03f0*/  UISETP.EQ.U32.AND UP1, UPT, UR8, URZ, UPT ;  /* 0x000000ff0800728c */ /* 0x000fe4000bf22070 */
[----:B------:R-:W-:Y:S02]  /*0400*/  UPLOP3.LUT UP3, UPT, UPT, UPT, UPT, 0x80, 0x8 ;  /* 0x000000000008789c */ /* 0x000fe40003f6f070 */
[----:B---3--:R-:W-:-:S04]  /*0410*/  UISETP.NE.U32.AND UP0, UPT, UR4, URZ, UPT ;  /* 0x000000ff0400728c */ /* 0x008fc8000bf05070 */
[----:B------:R-:W-:-:S04]  /*0420*/  UISETP.NE.AND.EX UP0, UPT, UR5, URZ, UPT, UP0 ;  /* 0x000000ff0500728c */ /* 0x000fc8000bf05300 */
[----:B------:R-:W-:-:S04]  /*0430*/  UISETP.EQ.OR.EX UP2, UPT, UR9, URZ, !UP0, UP1 ;  /* 0x000000ff0900728c */ /* 0x000fc8000c742710 */
[----:B------:R-:W-:-:S06]  /*0440*/  UP2UR UR4, UPR, URZ, 0x4 ;  /* 0x00000004ff047883 */ /* 0x000fcc0008000000 */
[----:B------:R-:W-:Y:S01]  /*0450*/  MOV R78, UR4 ;  /* 0x00000004004e7c02 */ /* 0x000fe20008000f00 */
[----:B------:R-:W-:Y:S06]  /*0460*/  BRA.U !UP2, `(.L_x_8) ;  /* 0x000000010a207547 */ /* 0x000fec000b800000 */
[----:B-----5:R-:W-:Y:S01]  /*0470*/  R2UR UR5, R40 ;  /* 0x00000000280572ca */ /* 0x020fe200000e0000 */
[----:B------:R-:W-:Y:S02]  /*0480*/  UISETP.NE.U32.AND UP1, UPT, UR8, URZ, UPT ;  /* 0x000000ff0800728c */ /* 0x000fe4000bf25070 */
[----:B------:R-:W-:Y:S02]  /*0490*/  USEL UR4, URZ, 0xffffffff, UP0 ;  /* 0xffffffffff047887 */ /* 0x000fe40008000000 */
[----:B------:R-:W-:-:S08]  /*04a0*/  UISETP.NE.AND.EX UP1, UPT, UR9, URZ, UPT, UP1 ;  /* 0x000000ff0900728c */ /* 0x000fd0000bf25310 */
[----:B------:R-:W-:-:S04]  /*04b0*/  UISETP.NE.AND UP0, UPT, UR5, URZ, UPT ;  /* 0x000000ff0500728c */ /* 0x000fc8000bf05270 */
[----:B------:R-:W-:-:S04]  /*04c0*/  @!UP1 USEL UR4, URZ, 0xffffffff, UP0 ;  /* 0xffffffffff049887 */ /* 0x000fc80008000000 */
[----:B------:R-:W-:-:S04]  /*04d0*/  ULOP3.LUT UR4, UR4, 0x1, URZ, 0xc0, !UPT ;  /* 0x0000000104047892 */ /* 0x000fc8000f8ec0ff */
[----:B------:R-:W-:-:S11]  /*04e0*/  UISETP.NE.U32.AND UP3, UPT, UR4, 0x1, UPT ;  /* 0x000000010400788c */ /* 0x000fd6000bf65070 */
.L_x_8:
[----:B------:R-:W3:Y:S01]  /*04f0*/  SHFL.IDX PT, R2, R75, RZ, 0x1f ;  /* 0x00001fff4b027589 */ /* 0x000ee200000e0000 */
[----:B------:R-:W-:-:S04]  /*0500*/  UISETP.NE.AND UP0, UPT, UR17, 0x2, UPT ;  /* 0x000000021100788c */ /* 0x000fc8000bf05270 */
[----:B------:R-:W-:Y:S01]  /*0510*/  USEL UR46, URZ, 0x1, UP0 ;  /* 0x00000001ff2e7887 */ /* 0x000fe20008000000 */
[----:B---3--:R-:W-:-:S13]  /*0520*/  ISETP.NE.AND P0, PT, R2, RZ, PT ;  /* 0x000000ff0200720c */ /* 0x008fda0003f05270 */
[----:B------:R-:W-:Y:S05]  /*0530*/  @P0 BRA `(.L_x_9) ;  /* 0x0000000000600947 */ /* 0x000fea0003800000 */
[----:B------:R-:W3:Y:S01]  /*0540*/  S2UR UR4, SR_CgaCtaId ;  /* 0x00000000000479c3 */ /* 0x000ee20000008800 */
[----:B------:R-:W-:Y:S01]  /*0550*/  UMOV UR5, 0x400 ;  /* 0x0000040000057882 */ /* 0x000fe20000000000 */
[----:B------:R-:W-:Y:S01]  /*0560*/  UMOV UR8, 0x1 ;  /* 0x0000000100087882 */ /* 0x000fe20000000000 */
[----:B------:R-:W-:Y:S01]  /*0570*/  UMOV UR6, 0x3 ;  /* 0x0000000300067882 */ /* 0x000fe20000000000 */
[----:B------:R-:W-:-:S04]  /*0580*/  UIADD3 UR8, UPT, UPT, -UR8, 0x100000, URZ ;  /* 0x0010000008087890 */ /* 0x000fc8000fffe1ff */
[----:B------:R-:W-:Y:S02]  /*0590*/  USHF.L.U32 UR9, UR8, 0xb, URZ ;  /* 0x0000000b08097899 */ /* 0x000fe400080006ff */
[----:B------:R-:W-:Y:S02]  /*05a0*/  USHF.L.U32 UR8, UR8, 0x1, URZ ;  /* 0x0000000108087899 */ /* 0x000fe400080006ff */
[----:B------:R-:W-:-:S04]  /*05b0*/  UIADD3 UR6, UPT, UPT, -UR6, 0x100000, URZ ;  /* 0x0010000006067890 */ /* 0x000fc8000fffe1ff */
[----:B------:R-:W-:Y:S02]  /*05c0*/  USHF.L.U32 UR7, UR6, 0xb, URZ ;  /* 0x0000000b06077899 */ /* 0x000fe400080006ff */
[----:B------:R-:W-:Y:S01]  /*05d0*/  USHF.L.U32 UR6, UR6, 0x1, URZ ;  /* 0x0000000106067899 */ /* 0x000fe200080006ff */
[----:B------:R-:W-:Y:S01]  /*05e0*/  ELECT P0, URZ, PT ;  /* 0x0000000000ff782f */ /* 0x000fe20003800000 */
[----:B---3--:R-:W-:Y:S01]  /*05f0*/  ULEA UR4, UR4, UR5, 0x18 ;  /* 0x0000000504047291 */ /* 0x008fe2000f8ec0ff */
[----:B------:R-:W3:Y:S11]  /*0600*/  FENCE.VIEW.ASYNC.S ;  /* 0x00000000000073c6 */ /* 0x000ef60000000000 */
[----:B---3--:R3:W4:Y:S01]  /*0610*/  SYNCS.EXCH.64 URZ, [UR4], UR8 ;  /* 0x0000000804ff75b2 */ /* 0x0087220008000100 */
[----:B------:R3:W1:Y:S01]  /*0620*/  SYNCS.EXCH.64 URZ, [UR4+0x28], UR6 ;  /* 0x0000280604ff75b2 */ /* 0x0006620008000100 */
        /* <DEDUP_REMOVED lines=8> */
[----:B------:R-:W-:Y:S01]  /*06b0*/  NOP ;  /* 0x0000000000007918 */ /* 0x000fe20000000000 */
.L_x_9:
[----:B------:R-:W2:Y:S01]  /*06c0*/  SHFL.IDX PT, R2, R75, RZ, 0x1f ;  /* 0x00001fff4b027589 */ /* 0x000ea200000e0000 */
[----:B------:R-:W-:Y:S01]  /*06d0*/  NOP ;  /* 0x0000000000007918 */ /* 0x000fe20000000000 */
[----:B--2---:R-:W-:-:S13]  /*06e0*/  ISETP.NE.AND P0, PT, R2, 0x1, PT ;  /* 0x000000010200780c */ /* 0x004fda0003f05270 */
[----:B------:R-:W-:Y:S05]  /*06f0*/  @P0 BRA `(.L_x_10) ;  /* 0x0000000000580947 */ /* 0x000fea0003800000 */
[----:B---3--:R-:W2:Y:S01]  /*0700*/  S2UR UR4, SR_CgaCtaId ;  /* 0x00000000000479c3 */ /* 0x008ea20000008800 */
        /* <DEDUP_REMOVED lines=10> */
[----:B--2---:R-:W-:Y:S01]  /*07b0*/  ULEA UR4, UR4, UR5, 0x18 ;  /* 0x0000000504047291 */ /* 0x004fe2000f8ec0ff */
[----:B------:R-:W2:Y:S11]  /*07c0*/  FENCE.VIEW.ASYNC.S ;  /* 0x00000000000073c6 */ /* 0x000eb60000000000 */
[----:B--2---:R2:W3:Y:S01]  /*07d0*/  SYNCS.EXCH.64 URZ, [UR4+0x50], UR8 ;  /* 0x0000500804ff75b2 */ /* 0x0044e20008000100 */
        /* <DEDUP_REMOVED lines=8> */
.L_x_10:
[----:B------:R-:W4:Y:S01]  /*0860*/  SHFL.IDX PT, R2, R75, RZ, 0x1f ;  /* 0x00001fff4b027589 */ /* 0x000f2200000e0000 */
[----:B------:R-:W-:Y:S01]  /*0870*/  NOP ;  /* 0x0000000000007918 */ /* 0x000fe20000000000 */
[----:B----4-:R-:W-:-:S13]  /*0880*/  ISETP.NE.AND P0, PT, R2, 0x3, PT ;  /* 0x000000030200780c */ /* 0x010fda0003f05270 */
[----:B------:R-:W-:Y:S05]  /*0890*/  @P0 BRA `(.L_x_11) ;  /* 0x0000000000300947 */ /* 0x000fea0003800000 */
[----:B--23--:R-:W2:Y:S01]  /*08a0*/  S2UR UR4, SR_CgaCtaId ;  /* 0x00000000000479c3 */ /* 0x00cea20000008800 */
[----:B------:R-:W-:Y:S01]  /*08b0*/  UMOV UR6, 0x400 ;  /* 0x0000040000067882 */ /* 0x000fe20000000000 */
[----:B------:R-:W-:Y:S01]  /*08c0*/  UMOV UR5, 0x20 ;  /* 0x0000002000057882 */ /* 0x000fe20000000000 */
[----:B------:R-:W-:Y:S01]  /*08d0*/  ELECT P0, URZ, PT ;  /* 0x0000000000ff782f */ /* 0x000fe20003800000 */
[----:B--2---:R-:W-:Y:S02]  /*08e0*/  ULEA UR6, UR4, UR6, 0x18 ;  /* 0x0000000604067291 */ /* 0x004fe4000f8ec0ff */
[----:B------:R-:W-:-:S04]  /*08f0*/  UIADD3 UR4, UPT, UPT, -UR5, 0x100000, URZ ;  /* 0x0010000005047890 */ /* 0x000fc8000fffe1ff */
[----:B------:R-:W-:Y:S02]  /*0900*/  USHF.L.U32 UR5, UR4, 0xb, URZ ;  /* 0x0000000b04057899 */ /* 0x000fe400080006ff */
[----:B------:R-:W-:Y:S01]  /*0910*/  USHF.L.U32 UR4, UR4, 0x1, URZ ;  /* 0x0000000104047899 */ /* 0x000fe200080006ff */
[----:B------:R-:W2:Y:S11]  /*0920*/  FENCE.VIEW.ASYNC.S ;  /* 0x00000000000073c6 */ /* 0x000eb60000000000 */
[----:B--2---:R4:W2:Y:S01]  /*0930*/  SYNCS.EXCH.64 URZ, [UR6+0x90], UR4 ;  /* 0x0000900406ff75b2 */ /* 0x0048a20008000100 */
[----:B------:R4:W3:Y:S02]  /*0940*/  SYNCS.EXCH.64 URZ, [UR6+0x98], UR4 ;  /* 0x0000980406ff75b2 */ /* 0x0008e40008000100 */
[----:B----4-:R-:W-:Y:S01]  /*0950*/  NOP ;  /* 0x0000000000007918 */ /* 0x010fe20000000000 */
.L_x_11:
[----:B------:R-:W4:Y:S01]  /*0960*/  SHFL.IDX PT, R2, R75, RZ, 0x1f ;  /* 0x00001fff4b027589 */ /* 0x000f2200000e0000 */
[----:B------:R-:W-:Y:S01]  /*0970*/  NOP ;  /* 0x0000000000007918 */ /* 0x000fe20000000000 */
[----:B----4-:R-:W-:-:S13]  /*0980*/  ISETP.NE.AND P0, PT, R2, 0x4, PT ;  /* 0x000000040200780c */ /* 0x010fda0003f05270 */
[----:B------:R-:W-:Y:S05]  /*0990*/  @P0 BRA `(.L_x_12) ;  /* 0x00000000004c0947 */ /* 0x000fea0003800000 */
[----:B--23--:R-:W2:Y:S01]  /*09a0*/  S2UR UR6, SR_CgaCtaId ;  /* 0x00000000000679c3 */ /* 0x00cea20000008800 */
[----:B------:R-:W-:Y:S01]  /*09b0*/  UMOV UR4, 0x3a0 ;  /* 0x000003a000047882 */ /* 0x000fe20000000000 */
[----:B------:R-:W-:Y:S01]  /*09c0*/  UMOV UR5, 0x400 ;  /* 0x0000040000057882 */ /* 0x000fe20000000000 */
[----:B------:R-:W-:Y:S01]  /*09d0*/  USEL UR4, UR4, 0x320, UP3 ;  /* 0x0000032004047887 */ /* 0x000fe20009800000 */
[----:B------:R-:W-:Y:S01]  /*09e0*/  UMOV UR8, 0x1 ;  /* 0x0000000100087882 */ /* 0x000fe20000000000 */
[----:B------:R-:W-:Y:S01]  /*09f0*/  ELECT P0, URZ, PT ;  /* 0x0000000000ff782f */ /* 0x000fe20003800000 */
[----:B------:R-:W-:-:S04]  /*0a00*/  UIADD3 UR8, UPT, UPT, -UR8, 0x100000, URZ ;  /* 0x0010000008087890 */ /* 0x000fc8000fffe1ff */
[----:B------:R-:W-:Y:S02]  /*0a10*/  USHF.L.U32 UR9, UR8, 0xb, URZ ;  /* 0x0000000b08097899 */ /* 0x000fe400080006ff */
[----:B------:R-:W-:Y:S02]  /*0a20*/  USHF.L.U32 UR8, UR8, 0x1, URZ ;  /* 0x0000000108087899 */ /* 0x000fe400080006ff */
[----:B--2---:R-:W-:Y:S02]  /*0a30*/  ULEA UR6, UR6, UR5, 0x18 ;  /* 0x0000000506067291 */ /* 0x004fe4000f8ec0ff */
[----:B------:R-:W-:-:S04]  /*0a40*/  UIADD3 UR4, UPT, UPT, -UR4, 0x100000, URZ ;  /* 0x0010000004047890 */ /* 0x000fc8000fffe1ff */
[----:B------:R-:W-:Y:S02]  /*0a50*/  USHF.L.U32 UR5, UR4, 0xb, URZ ;  /* 0x0000000b04057899 */ /* 0x000fe400080006ff */
[----:B------:R-:W-:Y:S01]  /*0a60*/  USHF.L.U32 UR4, UR4, 0x1, URZ ;  /* 0x0000000104047899 */ /* 0x000fe200080006ff */
[----:B------:R-:W2:Y:S03]  /*0a70*/  FENCE.VIEW.ASYNC.S ;  /* 0x00000000000073c6 */ /* 0x000ea60000000000 */
[----:B--2---:R4:W2:Y:S08]  /*0a80*/  SYNCS.EXCH.64 URZ, [UR6+0xa0], UR8 ;  /* 0x0000a00806ff75b2 */ /* 0x0048b00008000100 */
[----:B------:R4:W3:Y:S01]  /*0a90*/  SYNCS.EXCH.64 URZ, [UR6+0xb0], UR4 ;  /* 0x0000b00406ff75b2 */ /* 0x0008e20008000100 */
[----:B------:R4:W1:Y:S01]  /*0aa0*/  SYNCS.EXCH.64 URZ, [UR6+0xa8], UR8 ;  /* 0x0000a80806ff75b2 */ /* 0x0008620008000100 */
[----:B------:R4:W1:Y:S02]  /*0ab0*/  SYNCS.EXCH.64 URZ, [UR6+0xb8], UR4 ;  /* 0x0000b80406ff75b2 */ /* 0x0008640008000100 */
[----:B----4-:R-:W-:Y:S01]  /*0ac0*/  NOP ;  /* 0x0000000000007918 */ /* 0x010fe20000000000 */
.L_x_12:
[----:B------:R-:W4:Y:S01]  /*0ad0*/  SHFL.IDX PT, R2, R75, RZ, 0x1f ;  /* 0x00001fff4b027589 */ /* 0x000f2200000e0000 */
[----:B------:R-:W-:Y:S01]  /*0ae0*/  NOP ;  /* 0x0000000000007918 */ /* 0x000fe20000000000 */
[----:B----4-:R-:W-:-:S13]  /*0af0*/  ISETP.NE.AND P0, PT, R2, 0x5, PT ;  /* 0x000000050200780c */ /* 0x010fda0003f05270 */
[----:B------:R-:W-:Y:S05]  /*0b00*/  @P0 BRA `(.L_x_13) ;  /* 0x0000000000580947 */ /* 0x000fea0003800000 */
[----:B--23--:R-:W2:Y:S01]  /*0b10*/  S2UR UR4, SR_CgaCtaId ;  /* 0x00000000000479c3 */ /* 0x00cea20000008800 */
        /* <DEDUP_REMOVED lines=12> */
[----:B--2---:R4:W2:Y:S01]  /*0be0*/  SYNCS.EXCH.64 URZ, [UR4+0xc0], UR8 ;  /* 0x0000c00804ff75b2 */ /* 0x0048a20008000100 */
[----:B------:R4:W3:Y:S01]  /*0bf0*/  SYNCS.EXCH.64 URZ, [UR4+0xe0], UR6 ;  /* 0x0000e00604ff75b2 */ /* 0x0008e20008000100 */
[----:B------:R4:W1:Y:S01]  /*0c00*/  SYNCS.EXCH.64 URZ, [UR4+0xc8], UR8 ;  /* 0x0000c80804ff75b2 */ /* 0x0008620008000100 */
[----:B------:R4:W1:Y:S01]  /*0c10*/  SYNCS.EXCH.64 URZ, [UR4+0xe8], UR6 ;  /* 0x0000e80604ff75b2 */ /* 0x0008620008000100 */
[----:B------:R4:W1:Y:S01]  /*0c20*/  SYNCS.EXCH.64 URZ, [UR4+0xd0], UR8 ;  /* 0x0000d00804ff75b2 */ /* 0x0008620008000100 */
[----:B------:R4:W1:Y:S01]  /*0c30*/  SYNCS.EXCH.64 URZ, [UR4+0xf0], UR6 ;  /* 0x0000f00604ff75b2 */ /* 0x0008620008000100 */
[----:B------:R4:W1:Y:S01]  /*0c40*/  SYNCS.EXCH.64 URZ, [UR4+0xd8], UR8 ;  /* 0x0000d80804ff75b2 */ /* 0x0008620008000100 */
[----:B------:R4:W1:Y:S02]  /*0c50*/  SYNCS.EXCH.64 URZ, [UR4+0xf8], UR6 ;  /* 0x0000f80604ff75b2 */ /* 0x0008640008000100 */
[----:B----4-:R-:W-:Y:S01]  /*0c60*/  NOP ;  /* 0x0000000000007918 */ /* 0x010fe20000000000 */
.L_x_13:
[----:B------:R-:W4:Y:S01]  /*0c70*/  SHFL.IDX PT, R2, R75, RZ, 0x1f ;  /* 0x00001fff4b027589 */ /* 0x000f2200000e0000 */
[----:B------:R-:W1:Y:S01]  /*0c80*/  S2UR UR45, SR_CgaCtaId ;  /* 0x00000000002d79c3 */ /* 0x000e620000008800 */
[----:B------:R-:W-:Y:S01]  /*0c90*/  NOP ;  /* 0x0000000000007918 */ /* 0x000fe20000000000 */
[----:B----4-:R-:W-:-:S13]  /*0ca0*/  ISETP.NE.AND P0, PT, R2, 0x3, PT ;  /* 0x000000030200780c */ /* 0x010fda0003f05270 */
[----:B-1----:R-:W-:Y:S05]  /*0cb0*/  @P0 BRA `(.L_x_14) ;  /* 0x0000000000340947 */ /* 0x002fea0003800000 */
[----:B--23--:R-:W-:Y:S01]  /*0cc0*/  UMOV UR4, 0x400 ;  /* 0x0000040000047882 */ /* 0x00cfe20000000000 */
[----:B------:R-:W-:Y:S01]  /*0cd0*/  UMOV UR6, 0x20 ;  /* 0x0000002000067882 */ /* 0x000fe20000000000 */
[----:B------:R-:W-:Y:S02]  /*0ce0*/  ULEA UR4, UR45, UR4, 0x18 ;  /* 0x000000042d047291 */ /* 0x000fe4000f8ec0ff */
[----:B------:R-:W-:-:S04]  /*0cf0*/  UIADD3 UR6, UPT, UPT, -UR6, 0x100000, URZ ;  /* 0x0010000006067890 */ /* 0x000fc8000fffe1ff */
[----:B------:R-:W-:Y:S02]  /*0d00*/  USHF.L.U32 UR7, UR6, 0xb, URZ ;  /* 0x0000000b06077899 */ /* 0x000fe400080006ff */
[----:B------:R-:W-:Y:S01]  /*0d10*/  USHF.L.U32 UR6, UR6, 0x1, URZ ;  /* 0x0000000106067899 */ /* 0x000fe200080006ff */
[----:B------:R-:W-:Y:S01]  /*0d20*/  ELECT P0, URZ, PT ;  /* 0x0000000000ff782f */ /* 0x000fe20003800000 */
[----:B------:R-:W1:Y:S10]  /*0d30*/  FENCE.VIEW.ASYNC.S ;  /* 0x00000000000073c6 */ /* 0x000e740000000000 */
[----:B-1----:R1:W4:Y:S01]  /*0d40*/  SYNCS.EXCH.64 URZ, [UR4+0x100], UR6 ;  /* 0x0001000604ff75b2 */ /* 0x0023220008000100 */
[----:B------:R1:W2:Y:S01]  /*0d50*/  SYNCS.EXCH.64 URZ, [UR4+0x110], UR6 ;  /* 0x0001100604ff75b2 */ /* 0x0002a20008000100 */
[----:B------:R1:W3:Y:S01]  /*0d60*/  SYNCS.EXCH.64 URZ, [UR4+0x108], UR6 ;  /* 0x0001080604ff75b2 */ /* 0x0002e20008000100 */
[----:B------:R1:W1:Y:S01]  /*0d70*/  SYNCS.EXCH.64 URZ, [UR4+0x118], UR6 ;  /* 0x0001180604ff75b2 */ /* 0x0002620008000100 */
[----:B------:R-:W-:Y:S01]  /*0d80*/  NOP ;  /* 0x0000000000007918 */ /* 0x000fe20000000000 */
.L_x_14:
[----:B-123--:R-:W1:Y:S01]  /*0d90*/  LDCU UR4, c[0x0][0x36c] ;  /* 0x00006d80ff0477ac */ /* 0x00ee620008000800 */
[----:B------:R-:W-:Y:S01]  /*0da0*/  ISETP.NE.OR P3, PT, R0, 0x2, !P3 ;  /* 0x000000020000780c */ /* 0x000fe20005f65670 */
[----:B------:R-:W-:Y:S01]  /*0db0*/  NOP ;  /* 0x0000000000007918 */ /* 0x000fe20000000000 */
[----:B------:R-:W-:Y:S01]  /*0dc0*/  LOP3.LUT R0, R85, 0x1f, RZ, 0xc0, !PT ;  /* 0x0000001f55007812 */ /* 0x000fe200078ec0ff */
[----:B------:R-:W-:Y:S02]  /*0dd0*/  UISETP.NE.AND UP4, UPT, UR17, URZ, UPT ;  /* 0x000000ff1100728c */ /* 0x000fe4000bf85270 */
[----:B-1----:R-:W-:-:S09]  /*0de0*/  UISETP.EQ.U32.AND UP5, UPT, UR4, 0x1, UPT ;  /* 0x000000010400788c */ /* 0x002fd2000bfa2070 */
[----:B------:R-:W-:Y:S05]  /*0df0*/  BRA.U !UP5, `(.L_x_15) ;  /* 0x000000010d087547 */ /* 0x000fea000b800000 */
[----:B----4-:R-:W-:Y:S01]  /*0e00*/  UCGABAR_ARV ;  /* 0x00000000000079c7 */ /* 0x010fe20008000000 */
[----:B------:R-:W-:Y:S05]  /*0e10*/  BRA `(.L_x_16) ;  /* 0x0000000000047947 */ /* 0x000fea0003800000 */
.L_x_15:
[----:B----4-:R-:W-:Y:S01]  /*0e20*/  NOP ;  /* 0x0000000000007918 */ /* 0x010fe20000000000 */
.L_x_16:
[----:B------:R-:W1:Y:S01]  /*0e30*/  S2UR UR16, SR_CTAID.X ;  /* 0x00000000001079c3 */ /* 0x000e620000002500 */
[----:B------:R-:W-:-:S05]  /*0e40*/  CS2R.32 R77, SR_CgaSize ;  /* 0x00000000004d7805 */ /* 0x000fca0000008a00 */
[----:B------:R-:W-:-:S05]  /*0e50*/  IMAD R77, R77, -0xa0, RZ ;  /* 0xffffff604d4d7824 */ /* 0x000fca00078e02ff */
[----:B------:R-:W-:-:S14]  /*0e60*/  R2UR UR5, R77 ;  /* 0x000000004d0572ca */ /* 0x000fdc00000e0000 */
[----:B------:R-:W2:Y:S01]  /*0e70*/  LDCU UR5, c[0x0][UR5+0x2b0] ;  /* 0x00005600050577ac */ /* 0x000ea20008000800 */
[----:B------:R-:W-:-:S05]  /*0e80*/  CS2R.32 R77, SR_CgaSize ;  /* 0x00000000004d7805 */ /* 0x000fca0000008a00 */
[----:B------:R-:W-:-:S05]  /*0e90*/  IMAD R77, R77, -0xa0, RZ ;  /* 0xffffff604d4d7824 */ /* 0x000fca00078e02ff */
[----:B------:R-:W-:-:S14]  /*0ea0*/  R2UR UR4, R77 ;  /* 0x000000004d0472ca */ /* 0x000fdc00000e0000 */
[----:B------:R-:W3:Y:S01]  /*0eb0*/  LDCU UR4, c[0x0][UR4+0x2b4] ;  /* 0x00005680040477ac */ /* 0x000ee20008000800 */
[----:B------:R-:W4:Y:S01]  /*0ec0*/  S2UR UR20, SR_CTAID.Y ;  /* 0x00000000001479c3 */ /* 0x000f220000002600 */
[----:B------:R-:W-:-:S05]  /*0ed0*/  CS2R.32 R77, SR_CgaSize ;  /* 0x00000000004d7805 */ /* 0x000fca0000008a00 */
[----:B------:R-:W-:-:S05]  /*0ee0*/  IMAD R77, R77, -0xa0, RZ ;  /* 0xffffff604d4d7824 */ /* 0x000fca00078e02ff */
[----:B------:R-:W-:-:S14]  /*0ef0*/  R2UR UR7, R77 ;  /* 0x000000004d0772ca */ /* 0x000fdc00000e0000 */
[----:B------:R-:W3:Y:S01]  /*0f00*/  LDCU UR7, c[0x0][UR7+0x2a0] ;  /* 0x00005400070777ac */ /* 0x000ee20008000800 */
[----:B------:R-:W-:-:S05]  /*0f10*/  CS2R.32 R77, SR_CgaSize ;  /* 0x00000000004d7805 */ /* 0x000fca0000008a00 */
[----:B------:R-:W-:-:S05]  /*0f20*/  IMAD R77, R77, -0xa0, RZ ;  /* 0xffffff604d4d7824 */ /* 0x000fca00078e02ff */
[----:B------:R-:W-:-:S14]  /*0f30*/  R2UR UR8, R77 ;  /* 0x000000004d0872ca */ /* 0x000fdc00000e0000 */
[----:B------:R-:W3:Y:S01]  /*0f40*/  LDCU UR8, c[0x0][UR8+0x2a4] ;  /* 0x00005480080877ac */ /* 0x000ee20008000800 */
[----:B------:R-:W-:Y:S02]  /*0f50*/  ULOP3.LUT UR47, UR45, 0x1, URZ, 0xc0, !UPT ;  /* 0x000000012d2f7892 */ /* 0x000fe4000f8ec0ff */
[----:B------:R-:W-:Y:S02]  /*0f60*/  USHF.R.U32.HI UR32, URZ, 0x1, UR45 ;  /* 0x00000001ff207899 */ /* 0x000fe4000801162d */
[----:B------:R-:W-:Y:S02]  /*0f70*/  UISETP.GT.U32.AND UP1, UPT, UR47, 0xffff, UPT ;  /* 0x0000ffff2f00788c */ /* 0x000fe4000bf24070 */
[----:B------:R-:W-:Y:S01]  /*0f80*/  USHF.L.U32 UR28, UR45, 0xb, URZ ;  /* 0x0000000b2d1c7899 */ /* 0x000fe200080006ff */
[----:B-1----:R-:W-:Y:S01]  /*0f90*/  I2FP.F32.U32 R3, UR16 ;  /* 0x0000001000037c45 */ /* 0x002fe20008201000 */
[----:B------:R-:W1:Y:S04]  /*0fa0*/  LDCU UR21, c[0x0][0xb24] ;  /* 0x00016480ff1577ac */ /* 0x000e680008000800 */
[----:B--2---:R-:W-:Y:S01]  /*0fb0*/  FMUL R3, R3, UR5 ;  /* 0x0000000503037c20 */ /* 0x004fe20008400000 */
[----:B------:R-:W2:Y:S01]  /*0fc0*/  LDCU UR42, c[0x0][0xb24] ;  /* 0x00016480ff2a77ac */ /* 0x000ea20008000800 */
[----:B----4-:R-:W-:Y:S01]  /*0fd0*/  I2FP.F32.U32 R2, UR20 ;  /* 0x0000001400027c45 */ /* 0x010fe20008201000 */
[----:B------:R-:W4:Y:S03]  /*0fe0*/  LDCU UR31, c[0x0][0xb30] ;  /* 0x00016600ff1f77ac */ /* 0x000f260008000800 */
[----:B------:R-:W1:Y:S01]  /*0ff0*/  F2I.U32.TRUNC.NTZ R3, R3 ;  /* 0x0000000300037305 */ /* 0x000e62000020f000 */
[----:B---3--:R-:W-:Y:S01]  /*1000*/  FMUL R2, R2, UR4 ;  /* 0x0000000402027c20 */ /* 0x008fe20008400000 */
[----:B------:R-:W-:-:S02]  /*1010*/  ULOP3.LUT UR4, UR45, 0x2, URZ, 0xc0, !UPT ;  /* 0x000000022d047892 */ /* 0x000fc4000f8ec0ff */
[----:B------:R-:W-:Y:S02]  /*1020*/  USHF.L.U32 UR29, UR45, 0xe, URZ ;  /* 0x0000000e2d1d7899 */ /* 0x000fe400080006ff */
[----:B------:R-:W-:Y:S02]  /*1030*/  UISETP.GT.U32.AND UP0, UPT, UR4, 0xffff, UPT ;  /* 0x0000ffff0400788c */ /* 0x000fe4000bf04070 */
[----:B------:R-:W3:Y:S01]  /*1040*/  F2I.U32.TRUNC.NTZ R2, R2 ;  /* 0x0000000200027305 */ /* 0x000ee2000020f000 */
[----:B------:R-:W-:Y:S01]  /*1050*/  UMOV UR34, 0x5 ;  /* 0x0000000500227882 */ /* 0x000fe20000000000 */
[----:B------:R-:W-:Y:S02]  /*1060*/  USEL UR27, UR47, 0xffff, !UP1 ;  /* 0x0000ffff2f1b7887 */ /* 0x000fe4000c800000 */
[----:B------:R-:W-:Y:S01]  /*1070*/  USEL UR26, UR4, 0xffff, !UP0 ;  /* 0x0000ffff041a7887 */ /* 0x000fe2000c000000 */
[----:B-1----:R-:W-:Y:S02]  /*1080*/  R2UR UR5, R3 ;  /* 0x00000000030572ca */ /* 0x002fe400000e0000 */
[----:B---3--:R-:W-:-:S02]  /*1090*/  R2UR UR6, R2 ;  /* 0x00000000020672ca */ /* 0x008fc400000e0000 */
[----:B------:R-:W-:-:S09]  /*10a0*/  PRMT R2, RZ, 0x7610, R2 ;  /* 0x00007610ff027816 */ /* 0x000fd20000000002 */
[----:B------:R-:W-:-:S04]  /*10b0*/  UIADD3 UR5, UPT, UPT, -UR5, URZ, URZ ;  /* 0x000000ff05057290 */ /* 0x000fc8000fffe1ff */
[----:B------:R-:W-:Y:S02]  /*10c0*/  UIMAD UR5, UR7, UR5, UR16 ;  /* 0x00000005070572a4 */ /* 0x000fe4000f8e0210 */
[----:B------:R-:W-:-:S04]  /*10d0*/  UIADD3 UR4, UPT, UPT, -UR6, URZ, URZ ;  /* 0x000000ff06047290 */ /* 0x000fc8000fffe1ff */
[----:B------:R-:W-:Y:S01]  /*10e0*/  IMAD.U32 R77, RZ, RZ, UR5 ;  /* 0x00000005ff4d7e24 */ /* 0x000fe2000f8e00ff */
[----:B------:R-:W-:-:S06]  /*10f0*/  UIMAD UR4, UR8, UR4, UR20 ;  /* 0x00000004080472a4 */ /* 0x000fcc000f8e0214 */
[----:B------:R-:W-:Y:S01]  /*1100*/  IMAD.U32 R76, RZ, RZ, UR4 ;  /* 0x00000004ff4c7e24 */ /* 0x000fe2000f8e00ff */
[----:B--2-4-:R-:W-:Y:S06]  /*1110*/  BRA.U UP4, `(.L_x_17) ;  /* 0x0000000104447547 */ /* 0x014fec000b800000 */
[----:B------:R-:W-:Y:S02]  /*1120*/  R2UR UR4, R76 ;  /* 0x000000004c0472ca */ /* 0x000fe400000e0000 */
[----:B------:R-:W-:-:S11]  /*1130*/  R2UR UR6, R77 ;  /* 0x000000004d0672ca */ /* 0x000fd600000e0000 */
[----:B------:R-:W-:Y:S02]  /*1140*/  UISETP.NE.AND UP0, UPT, UR4, URZ, UPT ;  /* 0x000000ff0400728c */ /* 0x000fe4000bf05270 */
[----:B------:R-:W-:Y:S02]  /*1150*/  UISETP.NE.AND UP1, UPT, UR4, 0x1, UPT ;  /* 0x000000010400788c */ /* 0x000fe4000bf25270 */
[----:B------:R-:W-:Y:S02]  /*1160*/  UISETP.NE.AND UP2, UPT, UR6, URZ, UP0 ;  /* 0x000000ff0600728c */ /* 0x000fe40008745270 */
[----:B------:R-:W-:Y:S02]  /*1170*/  USEL UR4, URZ, 0x2, UP0 ;  /* 0x00000002ff047887 */ /* 0x000fe40008000000 */
[----:B------:R-:W-:Y:S02]  /*1180*/  USEL UR8, URZ, 0x1, UP2 ;  /* 0x00000001ff087887 */ /* 0x000fe40009000000 */
[----:B------:R-:W-:-:S02]  /*1190*/  UISETP.NE.AND UP2, UPT, UR6, URZ, UPT ;  /* 0x000000ff0600728c */ /* 0x000fc4000bf45270 */
[----:B------:R-:W-:Y:S02]  /*11a0*/  USEL UR5, URZ, 0x4, UP1 ;  /* 0x00000004ff057887 */ /* 0x000fe40008800000 */
[----:B------:R-:W-:Y:S02]  /*11b0*/  UISETP.NE.AND UP0, UPT, UR6, 0x1, UPT ;  /* 0x000000010600788c */ /* 0x000fe4000bf05270 */
[----:B------:R-:W-:Y:S02]  /*11c0*/  USEL UR6, URZ, 0x8, UP1 ;  /* 0x00000008ff067887 */ /* 0x000fe40008800000 */
[----:B------:R-:W-:Y:S02]  /*11d0*/  USEL UR7, UR5, 0x4, UP2 ;  /* 0x0000000405077887 */ /* 0x000fe40009000000 */
[----:B------:R-:W-:Y:S02]  /*11e0*/  USEL UR4, UR4, 0x2, UP0 ;  /* 0x0000000204047887 */ /* 0x000fe40008000000 */
[----:B------:R-:W-:-:S02]  /*11f0*/  USEL UR5, UR6, 0x8, UP0 ;  /* 0x0000000806057887 */ /* 0x000fc40008000000 */
[----:B------:R-:W-:-:S04]  /*1200*/  UIADD3 UR4, UPT, UPT, UR4, UR7, UR8 ;  /* 0x0000000704047290 */ /* 0x000fc8000fffe008 */
[----:B------:R-:W-:-:S06]  /*1210*/  UIADD3 UR4, UPT, UPT, UR4, UR5, URZ ;  /* 0x0000000504047290 */ /* 0x000fcc000fffe0ff */
[----:B------:R-:W-:-:S07]  /*1220*/  IMAD.U32 R2, RZ, RZ, UR4 ;  /* 0x00000004ff027e24 */ /* 0x000fce000f8e00ff */
.L_x_17:
[----:B------:R-:W1:Y:S01]  /*1230*/  S2UR UR36, SR_CTAID.Z ;  /* 0x00000000002479c3 */ /* 0x000e620000002700 */
[----:B------:R-:W-:Y:S01]  /*1240*/  UISETP.GE.AND UP0, UPT, UR21, 0x1, UPT ;  /* 0x000000011500788c */ /* 0x000fe2000bf06270 */
[----:B------:R-:W-:-:S08]  /*1250*/  UMOV UR33, 0x3 ;  /* 0x0000000300217882 */ /* 0x000fd00000000000 */
[----:B------:R-:W-:Y:S05]  /*1260*/  BRA.U !UP0, `(.L_x_18) ;  /* 0x0000000108d47547 */ /* 0x000fea000b800000 */
[----:B------:R-:W2:Y:S01]  /*1270*/  LDCU.128 UR12, c[0x0][0xb10] ;  /* 0x00016200ff0c77ac */ /* 0x000ea20008000c00 */
[----:B------:R-:W3:Y:S01]  /*1280*/  LDCU UR6, c[0x0][0x370] ;  /* 0x00006e00ff0677ac */ /* 0x000ee20008000800 */
[----:B------:R-:W4:Y:S01]  /*1290*/  LDCU UR5, c[0x0][0x374] ;  /* 0x00006e80ff0577ac */ /* 0x000f220008000800 */
[----:B------:R-:W1:Y:S01]  /*12a0*/  LDCU UR30, c[0x0][0xb0c] ;  /* 0x00016180ff1e77ac */ /* 0x000e620008000800 */
[----:B------:R-:W1:Y:S01]  /*12b0*/  LDCU UR4, c[0x0][0xb20] ;  /* 0x00016400ff0477ac */ /* 0x000e620008000800 */
[----:B------:R-:W1:Y:S01]  /*12c0*/  LDCU.64 UR8, c[0x0][0xb28] ;  /* 0x00016500ff0877ac */ /* 0x000e620008000a00 */
[----:B--2---:R-:W-:Y:S02]  /*12d0*/  UISETP.NE.AND UP0, UPT, UR14, 0x1, UPT ;  /* 0x000000010e00788c */ /* 0x004fe4000bf05270 */
[----:B----4-:R-:W-:Y:S02]  /*12e0*/  UIMAD.WIDE.U32 UR10, UR5, UR15, URZ ;  /* 0x0000000f050a72a5 */ /* 0x010fe4000f8e00ff */
[----:B---3--:R-:W-:-:S02]  /*12f0*/  UIMAD.WIDE.U32 UR22, UR6, UR12, URZ ;  /* 0x0000000c061672a5 */ /* 0x008fc4000f8e00ff */
[----:B-1----:R-:W-:Y:S02]  /*1300*/  UISETP.NE.AND UP1, UPT, UR30, 0x1, UPT ;  /* 0x000000011e00788c */ /* 0x002fe4000bf25270 */
[----:B------:R-:W-:Y:S01]  /*1310*/  UISETP.NE.AND UP2, UPT, UR21, 0x1, UPT ;  /* 0x000000011500788c */ /* 0x000fe2000bf45270 */
[----:B------:R-:W-:Y:S02]  /*1320*/  UMOV UR10, UR11 ;  /* 0x0000000b000a7c82 */ /* 0x000fe40008000000 */
[----:B------:R-:W-:Y:S01]  /*1330*/  UMOV UR22, UR23 ;  /* 0x0000001700167c82 */ /* 0x000fe20008000000 */
[----:B------:R-:W-:Y:S02]  /*1340*/  @UP0 USHF.R.U32.HI UR5, URZ, UR4, UR10 ;  /* 0x00000004ff050299 */ /* 0x000fe4000801160a */
[----:B------:R-:W-:Y:S02]  /*1350*/  UIMAD.WIDE.U32 UR24, UR20, UR15, URZ ;  /* 0x0000000f141872a5 */ /* 0x000fe4000f8e00ff */
[----:B------:R-:W-:-:S02]  /*1360*/  UIMAD.WIDE.U32 UR10, UR5, UR8, URZ ;  /* 0x00000008050a72a5 */ /* 0x000fc4000f8e00ff */
[----:B------:R-:W-:Y:S02]  /*1370*/  @UP1 USHF.R.U32.HI UR6, URZ, UR13, UR22 ;  /* 0x0000000dff061299 */ /* 0x000fe40008011616 */
[----:B------:R-:W-:Y:S02]  /*1380*/  UIMAD.WIDE.U32 UR18, UR16, UR12, URZ ;  /* 0x0000000c101272a5 */ /* 0x000fe4000f8e00ff */
[----:B------:R-:W-:Y:S01]  /*1390*/  UIMAD.WIDE.U32 UR22, UR6, UR8, URZ ;  /* 0x00000008061672a5 */ /* 0x000fe2000f8e00ff */
[----:B------:R-:W-:Y:S01]  /*13a0*/  UMOV UR24, UR25 ;  /* 0x0000001900187c82 */ /* 0x000fe20008000000 */
[----:B------:R-:W-:Y:S01]  /*13b0*/  UMOV UR10, UR11 ;  /* 0x0000000b000a7c82 */ /* 0x000fe20008000000 */
[----:B------:R-:W-:Y:S02]  /*13c0*/  USHF.R.U32.HI UR24, URZ, UR4, UR24 ;  /* 0x00000004ff187299 */ /* 0x000fe40008011618 */
[----:B------:R-:W-:Y:S02]  /*13d0*/  @UP2 USHF.R.U32.HI UR5, URZ, UR9, UR10 ;  /* 0x00000009ff052299 */ /* 0x000fe4000801160a */
[----:B------:R-:W-:Y:S01]  /*13e0*/  UMOV UR7, UR23 ;  /* 0x0000001700077c82 */ /* 0x000fe20008000000 */
[----:B------:R-:W-:Y:S01]  /*13f0*/  UMOV UR18, UR19 ;  /* 0x0000001300127c82 */ /* 0x000fe20008000000 */
[----:B------:R-:W-:-:S02]  /*1400*/  @UP2 USHF.R.U32.HI UR6, URZ, UR9, UR7 ;  /* 0x00000009ff062299 */ /* 0x000fc40008011607 */
[----:B------:R-:W-:Y:S02]  /*1410*/  USHF.R.U32.HI UR13, URZ, UR13, UR18 ;  /* 0x0000000dff0d7299 */ /* 0x000fe40008011612 */
[----:B------:R-:W-:Y:S02]  /*1420*/  USEL UR4, UR20, UR24, !UP0 ;  /* 0x0000001814047287 */ /* 0x000fe4000c000000 */
[----:B------:R-:W-:Y:S02]  /*1430*/  UIMAD UR7, UR5, UR21, URZ ;  /* 0x00000015050772a4 */ /* 0x000fe4000f8e02ff */
[----:B------:R-:W-:Y:S02]  /*1440*/  USEL UR5, UR16, UR13, !UP1 ;  /* 0x0000000d10057287 */ /* 0x000fe4000c800000 */
[----:B------:R-:W-:Y:S02]  /*1450*/  UIMAD UR12, UR6, UR21, URZ ;  /* 0x00000015060c72a4 */ /* 0x000fe4000f8e02ff */
[----:B------:R-:W-:-:S02]  /*1460*/  UISETP.GE.AND UP0, UPT, UR4, UR7, UPT ;  /* 0x000000070400728c */ /* 0x000fc4000bf06270 */
[----:B------:R-:W-:Y:S02]  /*1470*/  UIMAD.WIDE.U32 UR10, UR4, UR8, URZ ;  /* 0x00000008040a72a5 */ /* 0x000fe4000f8e00ff */
[----:B------:R-:W-:Y:S02]  /*1480*/  UISETP.GE.OR UP0, UPT, UR5, UR12, UP0 ;  /* 0x0000000c0500728c */ /* 0x000fe40008706670 */
[----:B------:R-:W-:Y:S02]  /*1490*/  UIMAD.WIDE.U32 UR12, UR5, UR8, URZ ;  /* 0x00000008050c72a5 */ /* 0x000fe4000f8e00ff */
[----:B------:R-:W-:Y:S01]  /*14a0*/  UIADD3 UR10, UPT, UPT, -UR4, URZ, URZ ;  /* 0x000000ff040a7290 */ /* 0x000fe2000fffe1ff */
[----:B------:R-:W-:Y:S01]  /*14b0*/  UMOV UR8, UR11 ;  /* 0x0000000b00087c82 */ /* 0x000fe20008000000 */
[----:B------:R-:W-:Y:S02]  /*14c0*/  UIADD3 UR11, UPT, UPT, -UR5, URZ, URZ ;  /* 0x000000ff050b7290 */ /* 0x000fe4000fffe1ff */
[----:B------:R-:W-:-:S03]  /*14d0*/  USHF.R.U32.HI UR8, URZ, UR9, UR8 ;  /* 0x00000009ff087299 */ /* 0x000fc60008011608 */
[----:B------:R-:W-:Y:S01]  /*14e0*/  @!UP0 UMOV UR7, UR13 ;  /* 0x0000000d00078c82 */ /* 0x000fe20008000000 */
[----:B------:R-:W-:Y:S02]  /*14f0*/  UIMAD UR20, UR14, UR10, UR20 ;  /* 0x0000000a0e1472a4 */ /* 0x000fe4000f8e0214 */
[----:B------:R-:W-:Y:S02]  /*1500*/  USEL UR8, UR4, UR8, !UP2 ;  /* 0x0000000804087287 */ /* 0x000fe4000d000000 */
[----:B------:R-:W-:Y:S02]  /*1510*/  @!UP0 USHF.R.U32.HI UR7, URZ, UR9, UR7 ;  /* 0x00000009ff078299 */ /* 0x000fe40008011607 */
[----:B------:R-:W-:Y:S02]  /*1520*/  UIADD3 UR9, UPT, UPT, -UR8, URZ, URZ ;  /* 0x000000ff08097290 */ /* 0x000fe4000fffe1ff */
[----:B------:R-:W-:Y:S02]  /*1530*/  @!UP0 USEL UR7, UR5, UR7, !UP2 ;  /* 0x0000000705078287 */ /* 0x000fe4000d000000 */
[----:B------:R-:W-:-:S02]  /*1540*/  UIMAD UR9, UR21, UR9, UR4 ;  /* 0x00000009150972a4 */ /* 0x000fc4000f8e0204 */
[----:B------:R-:W-:Y:S02]  /*1550*/  @!UP0 UIADD3 UR8, UPT, UPT, UR8, -UR7, URZ ;  /* 0x8000000708088290 */ /* 0x000fe4000fffe0ff */
[----:B------:R-:W-:Y:S02]  /*1560*/  @!UP0 UIMAD UR6, UR9, UR6, UR7 ;  /* 0x00000006090682a4 */ /* 0x000fe4000f8e0207 */
[----:B------:R-:W-:Y:S02]  /*1570*/  @!UP0 UIMAD UR4, UR8, UR21, UR5 ;  /* 0x00000015080482a4 */ /* 0x000fe4000f8e0205 */
[----:B------:R-:W-:Y:S02]  /*1580*/  UIMAD UR16, UR30, UR11, UR16 ;  /* 0x0000000b1e1072a4 */ /* 0x000fe4000f8e0210 */
[----:B------:R-:W-:Y:S01]  /*1590*/  UIMAD UR20, UR4, UR14, UR20 ;  /* 0x0000000e041472a4 */ /* 0x000fe2000f8e0214 */
[----:B------:R-:W-:Y:S02]  /*15a0*/  @!UP0 UMOV UR5, UR6 ;  /* 0x0000000600058c82 */ /* 0x000fe40008000000 */
[----:B------:R-:W-:-:S12]  /*15b0*/  UIMAD UR16, UR5, UR30, UR16 ;  /* 0x0000001e051072a4 */ /* 0x000fd8000f8e0210 */
.L_x_18:
[----:B------:R-:W-:Y:S02]  /*15c0*/  UISETP.NE.AND UP1, UPT, UR31, 0x1, UPT ;  /* 0x000000011f00788c */ /* 0x000fe4000bf25270 */
[----:B------:R-:W-:Y:S02]  /*15d0*/  ULOP3.LUT UR24, UR27, 0xffff, URZ, 0xc0, !UPT ;  /* 0x0000ffff1b187892 */ /* 0x000fe4000f8ec0ff */
[----:B------:R-:W-:Y:S02]  /*15e0*/  ULOP3.LUT UR21, UR26, 0xffff, URZ, 0xc0, !UPT ;  /* 0x0000ffff1a157892 */ /* 0x000fe4000f8ec0ff */
[----:B------:R-:W-:Y:S02]  /*15f0*/  UISETP.NE.AND UP0, UPT, UR17, 0x2, UPT ;  /* 0x000000021100788c */ /* 0x000fe4000bf05270 */
[----:B------:R-:W-:Y:S02]  /*1600*/  ULOP3.LUT UR28, UR28, 0x1000, URZ, 0xc0, !UPT ;  /* 0x000010001c1c7892 */ /* 0x000fe4000f8ec0ff */
[----:B------:R-:W-:-:S02]  /*1610*/  ULOP3.LUT UR27, UR29, 0x4000, URZ, 0xc0, !UPT ;  /* 0x000040001d1b7892 */ /* 0x000fc4000f8ec0ff */
[----:B------:R-:W-:Y:S02]  /*1620*/  USHF.L.U32 UR24, UR34, UR24, URZ ;  /* 0x0000001822187299 */ /* 0x000fe400080006ff */
[----:B------:R-:W-:Y:S01]  /*1630*/  USHF.L.U32 UR21, UR33, UR21, URZ ;  /* 0x0000001521157299 */ /* 0x000fe200080006ff */
[----:B------:R-:W-:Y:S11]  /*1640*/  BRA.U UP1, `(.L_x_19) ;  /* 0x0000000101447547 */ /* 0x000ff6000b800000 */
[----:B------:R-:W2:Y:S01]  /*1650*/  LDCU.128 UR8, c[0x0][0xb10] ;  /* 0x00016200ff0877ac */ /* 0x000ea20008000c00 */
[----:B------:R-:W3:Y:S01]  /*1660*/  LDCU UR12, c[0x0][0xb0c] ;  /* 0x00016180ff0c77ac */ /* 0x000ee20008000800 */
[----:B------:R-:W4:Y:S01]  /*1670*/  LDCU UR13, c[0x0][0xb20] ;  /* 0x00016400ff0d77ac */ /* 0x000f220008000800 */
[----:B--2---:R-:W-:Y:S02]  /*1680*/  UIMAD.WIDE.U32 UR6, UR16, UR8, URZ ;  /* 0x00000008100672a5 */ /* 0x004fe4000f8e00ff */
[----:B------:R-:W-:Y:S02]  /*1690*/  UIMAD.WIDE.U32 UR4, UR20, UR11, URZ ;  /* 0x0000000b140472a5 */ /* 0x000fe4000f8e00ff */
[----:B---3--:R-:W-:Y:S02]  /*16a0*/  UISETP.NE.AND UP2, UPT, UR12, 0x1, UPT ;  /* 0x000000010c00788c */ /* 0x008fe4000bf45270 */
[----:B------:R-:W-:Y:S01]  /*16b0*/  UISETP.NE.AND UP1, UPT, UR10, 0x1, UPT ;  /* 0x000000010a00788c */ /* 0x000fe2000bf25270 */
[----:B------:R-:W-:-:S02]  /*16c0*/  UMOV UR6, UR7 ;  /* 0x0000000700067c82 */ /* 0x000fc40008000000 */
[----:B------:R-:W-:Y:S01]  /*16d0*/  UMOV UR4, UR5 ;  /* 0x0000000500047c82 */ /* 0x000fe20008000000 */
[----:B------:R-:W-:Y:S02]  /*16e0*/  USHF.R.U32.HI UR9, URZ, UR9, UR6 ;  /* 0x00000009ff097299 */ /* 0x000fe40008011606 */
[----:B----4-:R-:W-:Y:S02]  /*16f0*/  USHF.R.U32.HI UR4, URZ, UR13, UR4 ;  /* 0x0000000dff047299 */ /* 0x010fe40008011604 */
[----:B------:R-:W-:Y:S02]  /*1700*/  USEL UR5, UR16, UR9, !UP2 ;  /* 0x0000000910057287 */ /* 0x000fe4000d000000 */
[----:B------:R-:W-:-:S04]  /*1710*/  USEL UR4, UR20, UR4, !UP1 ;  /* 0x0000000414047287 */ /* 0x000fc8000c800000 */
[----:B------:R-:W-:Y:S02]  /*1720*/  UIADD3 UR6, UPT, UPT, UR5, -UR4, URZ ;  /* 0x8000000405067290 */ /* 0x000fe4000fffe0ff */
[----:B------:R-:W-:Y:S02]  /*1730*/  UIADD3 UR4, UPT, UPT, -UR5, UR4, URZ ;  /* 0x0000000405047290 */ /* 0x000fe4000fffe1ff */
[----:B------:R-:W-:Y:S02]  /*1740*/  UIMAD UR20, UR6, UR10, UR20 ;  /* 0x0000000a061472a4 */ /* 0x000fe4000f8e0214 */
[----:B------:R-:W-:-:S12]  /*1750*/  UIMAD UR16, UR4, UR12, UR16 ;  /* 0x0000000c041072a4 */ /* 0x000fd8000f8e0210 */
.L_x_19:
[----:B------:R-:W-:Y:S05]  /*1760*/  BRA.U !UP5, `(.L_x_20) ;  /* 0x000000010d0c7547 */ /* 0x000fea000b800000 */
[----:B------:R-:W-:Y:S01]  /*1770*/  UCGABAR_WAIT ;  /* 0x0000000000007dc7 */ /* 0x000fe20008000000 */
[----:B------:R-:W-:Y:S01]  /*1780*/  CCTL.IVALL ;  /* 0x00000000ff00798f */ /* 0x000fe20002000000 */
[----:B------:R-:W-:Y:S05]  /*1790*/  BRA `(.L_x_21) ;  /* 0x0000000000047947 */ /* 0x000fea0003800000 */
.L_x_20:
[----:B------:R-:W-:Y:S06]  /*17a0*/  BAR.SYNC.DEFER_BLOCKING 0x0 ;  /* 0x0000000000007b1d */ /* 0x000fec0000010000 */
.L_x_21:
[----:B------:R-:W-:Y:S05]  /*17b0*/  BRA.U UP0, `(.L_x_22) ;  /* 0x0000001100f87547 */ /* 0x000fea000b800000 */
[----:B------:R-:W2:Y:S01]  /*17c0*/  LDCU UR6, c[0x0][0x38c] ;  /* 0x00007180ff0677ac */ /* 0x000ea20008000800 */
[----:B------:R-:W-:Y:S01]  /*17d0*/  PLOP3.LUT P1, PT, PT, PT, UP3, 0x80, 0x8 ;  /* 0x000000000008781c */ /* 0x000fe20003f2f038 */
[----:B------:R-:W-:Y:S01]  /*17e0*/  IMAD.MOV.U32 R12, RZ, RZ, 0x1 ;  /* 0x00000001ff0c7424 */ /* 0x000fe200078e00ff */
[----:B------:R-:W-:Y:S01]  /*17f0*/  ISETP.EQ.OR P2, PT, R0, RZ, P3 ;  /* 0x000000ff0000720c */ /* 0x000fe20001f42670 */
[----:B------:R-:W-:Y:S01]  /*1800*/  UISETP.NE.AND UP1, UPT, UR17, URZ, UPT ;  /* 0x000000ff1100728c */ /* 0x000fe2000bf25270 */
[----:B------:R-:W-:Y:S02]  /*1810*/  PLOP3.LUT P1, PT, P1, PT, PT, 0x8, 0x80 ;  /* 0x000000000080781c */ /* 0x000fe40000f2e170 */
[----:B------:R-:W-:Y:S01]  /*1820*/  CS2R R10, SRZ ;  /* 0x00000000000a7805 */ /* 0x000fe2000001ff00 */
[----:B------:R-:W-:Y:S01]  /*1830*/  IMAD.MOV.U32 R9, RZ, RZ, RZ ;  /* 0x000000ffff097224 */ /* 0x000fe200078e00ff */
[----:B------:R-:W3:Y:S01]  /*1840*/  LDCU UR40, c[0x0][0x370] ;  /* 0x00006e00ff2877ac */ /* 0x000ee20008000800 */
[----:B------:R-:W-:Y:S01]  /*1850*/  IMAD.MOV.U32 R8, RZ, RZ, 0x1 ;  /* 0x00000001ff087424 */ /* 0x000fe200078e00ff */
[----:B------:R-:W-:Y:S01]  /*1860*/  USEL UR26, UR46, 0x2, UP1 ;  /* 0x000000022e1a7887 */ /* 0x000fe20008800000 */
[----:B------:R-:W4:Y:S01]  /*1870*/  LDCU.64 UR30, c[0x0][0x348] ;  /* 0x00006900ff1e77ac */ /* 0x000f220008000a00 */
[----:B--2---:R-:W-:-:S02]  /*1880*/  UIADD3 UR5, UPT, UPT, UR6, 0x7f, URZ ;  /* 0x0000007f06057890 */ /* 0x004fc4000fffe0ff */
[----:B------:R-:W-:Y:S02]  /*1890*/  UIADD3 UR48, UPT, UPT, UR6, 0xfe, URZ ;  /* 0x000000fe06307890 */ /* 0x000fe4000fffe0ff */
[----:B------:R-:W-:Y:S01]  /*18a0*/  USHF.R.S32.HI UR4, URZ, 0x1f, UR5 ;  /* 0x0000001fff047899 */ /* 0x000fe20008011405 */
[----:B------:R-:W2:Y:S03]  /*18b0*/  LDCU UR39, c[0x0][0x374] ;  /* 0x00006e80ff2777ac */ /* 0x000ea60008000800 */
[----:B------:R-:W-:Y:S02]  /*18c0*/  ULEA.HI UR4, UR4, UR5, URZ, 0x7 ;  /* 0x0000000504047291 */ /* 0x000fe4000f8f38ff */
[----:B------:R-:W-:Y:S02]  /*18d0*/  USHF.L.U32 UR5, UR32, 0x5, URZ ;  /* 0x0000000520057899 */ /* 0x000fe400080006ff */
[----:B------:R-:W-:-:S02]  /*18e0*/  USHF.R.S32.HI UR43, URZ, 0x7, UR4 ;  /* 0x00000007ff2b7899 */ /* 0x000fc40008011404 */
[----:B------:R-:W-:Y:S02]  /*18f0*/  UIADD3 UR4, UPT, UPT, UR6, -0x1, URZ ;  /* 0xffffffff06047890 */ /* 0x000fe4000fffe0ff */
[----:B------:R-:W-:Y:S02]  /*1900*/  UISETP.LT.U32.AND UP0, UPT, UR43, 0x5, UPT ;  /* 0x000000052b00788c */ /* 0x000fe4000bf01070 */
[----:B------:R-:W-:Y:S02]  /*1910*/  UISETP.GE.U32.AND UP2, UPT, UR4, -0xff, UPT ;  /* 0xffffff010400788c */ /* 0x000fe4000bf46070 */
[----:B------:R-:W-:Y:S02]  /*1920*/  USEL UR41, UR43, 0x5, UP0 ;  /* 0x000000052b297887 */ /* 0x000fe40008000000 */
[----:B------:R-:W-:Y:S02]  /*1930*/  ULOP3.LUT UR44, UR5, 0x20, URZ, 0xe2, !UPT ;  /* 0x00000020052c7892 */ /* 0x000fe4000f8ee2ff */
[----:B------:R-:W-:-:S02]  /*1940*/  UIADD3 UR25, UPT, UPT, UR41, -0x1, URZ ;  /* 0xffffffff29197890 */ /* 0x000fc4000fffe0ff */
[----:B------:R-:W-:Y:S01]  /*1950*/  UIADD3 UR46, UPT, UPT, UR43, -UR41, URZ ;  /* 0x800000292b2e7290 */ /* 0x000fe2000fffe0ff */
[----:B------:R-:W-:Y:S02]  /*1960*/  UMOV UR5, URZ ;  /* 0x000000ff00057c82 */ /* 0x000fe40008000000 */
[----:B------:R-:W-:-:S04]  /*1970*/  @UP2 UIADD3 UR25, UPT, UPT, UR41, URZ, URZ ;  /* 0x000000ff29192290 */ /* 0x000fc8000fffe0ff */
[----:B--234-:R-:W-:-:S12]  /*1980*/  UIADD3 UR25, UPT, UPT, UR25, 0x1, URZ ;  /* 0x0000000119197890 */ /* 0x01cfd8000fffe0ff */
.L_x_42:
[----:B------:R-:W-:Y:S01]  /*1990*/  UISETP.NE.AND UP0, UPT, UR45, URZ, UPT ;  /* 0x000000ff2d00728c */ /* 0x000fe2000bf05270 */
[----:B------:R-:W2:Y:S08]  /*19a0*/  S2UR UR45, SR_CgaCtaId ;  /* 0x00000000002d79c3 */ /* 0x000eb00000008800 */
[----:B------:R-:W-:Y:S05]  /*19b0*/  BRA.U UP0, `(.L_x_23) ;  /* 0x0000000100347547 */ /* 0x000fea000b800000 */
[----:B------:R-:W3:Y:S01]  /*19c0*/  S2R R0, SR_CgaCtaId ;  /* 0x0000000000007919 */ /* 0x000ee20000008800 */
[----:B------:R-:W-:-:S04]  /*19d0*/  MOV R2, 0x400 ;  /* 0x0000040000027802 */ /* 0x000fc80000000f00 */
[----:B---3--:R-:W-:Y:S02]  /*19e0*/  LEA R0, R0, R2, 0x18 ;  /* 0x0000000200007211 */ /* 0x008fe400078ec0ff */
[----:B------:R-:W-:-:S03]  /*19f0*/  SHF.L.U32 R2, R8, 0x1f, RZ ;  /* 0x0000001f08027819 */ /* 0x000fc600000006ff */
[----:B------:R-:W-:-:S04]  /*1a00*/  IMAD R0, R9, 0x8, R0 ;  /* 0x0000000809007824 */ /* 0x000fc800078e0200 */
[----:B------:R-:W3:Y:S02]  /*1a10*/  SYNCS.PHASECHK.TRANS64.TRYWAIT P0, [R0+URZ+0x110], R2 ;  /* 0x00011002000075a7 */ /* 0x000ee400080011ff */
[----:B---3--:R-:W-:Y:S05]  /*1a20*/  @!P0 BRA `(.L_x_24) ;  /* 0x0000007c00d88947 */ /* 0x008fea0003800000 */
.L_x_133:
[----:B------:R-:W-:Y:S01]  /*1a30*/  VIADD R9, R9, 0x1 ;  /* 0x0000000109097836 */ /* 0x000fe20000000000 */
[----:B------:R3:W-:Y:S04]  /*1a40*/  SYNCS.ARRIVE.TRANS64.A1T0 RZ, [R0+URZ+0x100], RZ ;  /* 0x000100ff00ff79a7 */ /* 0x0007e800081000ff */
[----:B------:R-:W-:-:S04]  /*1a50*/  ISETP.NE.AND P0, PT, R9, 0x2, PT ;  /* 0x000000020900780c */ /* 0x000fc80003f05270 */
[----:B------:R-:W-:Y:S02]  /*1a60*/  SEL R9, R9, RZ, P0 ;  /* 0x000000ff09097207 */ /* 0x000fe40000000000 */
[----:B---3--:R-:W-:-:S04]  /*1a70*/  SEL R0, RZ, 0x1, P0 ;  /* 0x00000001ff007807 */ /* 0x008fc80000000000 */
[----:B------:R-:W-:-:S07]  /*1a80*/  LOP3.LUT R8, R8, R0, RZ, 0x3c, !PT ;  /* 0x0000000008087212 */ /* 0x000fce00078e3cff */
.L_x_23:
[----:B------:R-:W-:Y:S01]  /*1a90*/  UMOV UR6, 0x400 ;  /* 0x0000040000067882 */ /* 0x000fe20000000000 */
[----:B------:R-:W-:Y:S01]  /*1aa0*/  SHF.L.U32 R0, R12, 0x1f, RZ ;  /* 0x0000001f0c007819 */ /* 0x000fe200000006ff */
[----:B--2---:R-:W-:Y:S02]  /*1ab0*/  ULEA UR6, UR45, UR6, 0x18 ;  /* 0x000000062d067291 */ /* 0x004fe4000f8ec0ff */
[----:B------:R-:W-:Y:S02]  /*1ac0*/  UISETP.GE.U32.AND UP0, UPT, UR48, 0xff, UPT ;  /* 0x000000ff3000788c */ /* 0x000fe4000bf06070 */
[----:B------:R-:W-:Y:S02]  /*1ad0*/  ULEA UR4, UR5, UR6, 0x3 ;  /* 0x0000000605047291 */ /* 0x000fe4000f8e18ff */
[----:B------:R-:W-:Y:S02]  /*1ae0*/  ULEA UR11, UR20, UR47, 0x1 ;  /* 0x0000002f140b7291 */ /* 0x000fe4000f8e08ff */
[----:B------:R-:W-:-:S02]  /*1af0*/  ULEA UR35, UR16, UR44, 0x6 ;  /* 0x0000002c10237291 */ /* 0x000fc4000f8e30ff */
[----:B------:R-:W-:Y:S01]  /*1b00*/  USHF.L.U32 UR11, UR11, 0x7, URZ ;  /* 0x000000070b0b7899 */ /* 0x000fe200080006ff */
[----:B------:R-:W-:Y:S02]  /*1b10*/  UMOV UR13, URZ ;  /* 0x000000ff000d7c82 */ /* 0x000fe40008000000 */
[----:B------:R2:W3:Y:S01]  /*1b20*/  SYNCS.PHASECHK.TRANS64.TRYWAIT P0, [UR4+0x28], R0 ;  /* 0x00002800ff0075a7 */ /* 0x0004e20008001104 */
[----:B------:R-:W-:Y:S08]  /*1b30*/  BRA.U !UP0, `(.L_x_25) ;  /* 0x0000000108c07547 */ /* 0x000ff0000b800000 */
[----:B------:R-:W-:Y:S01]  /*1b40*/  UMOV UR7, URZ ;  /* 0x000000ff00077c82 */ /* 0x000fe20008000000 */
[----:B------:R-:W-:-:S05]  /*1b50*/  UMOV UR4, UR5 ;  /* 0x0000000500047c82 */ /* 0x000fca0008000000 */
.L_x_31:
[----:B------:R-:W-:Y:S01]  /*1b60*/  ULEA UR33, UR4, UR6, 0x3 ;  /* 0x0000000604217291 */ /* 0x000fe2000f8e18ff */
[----:B------:R-:W-:Y:S01]  /*1b70*/  @!P3 MOV R2, 0xa000 ;  /* 0x0000a0000002b802 */ /* 0x000fe20000000f00 */
[----:B-1-3--:R-:W-:Y:S10]  /*1b80*/  @P0 BRA `(.L_x_26) ;  /* 0x00000000000c0947 */ /* 0x00aff40003800000 */
[----:B------:R-:W-:-:S04]  /*1b90*/  SHF.L.U32 R3, R12, 0x1f, RZ ;  /* 0x0000001f0c037819 */ /* 0x000fc800000006ff */
[----:B------:R-:W3:Y:S02]  /*1ba0*/  SYNCS.PHASECHK.TRANS64.TRYWAIT P0, [UR33+0x28], R3 ;  /* 0x00002803ff0075a7 */ /* 0x000ee40008001121 */
[----:B---3--:R-:W-:Y:S05]  /*1bb0*/  @!P0 BRA `(.L_x_27) ;  /* 0x0000007c00888947 */ /* 0x008fea0003800000 */
.L_x_26:
[----:B------:R3:W-:Y:S01]  /*1bc0*/  @!P3 SYNCS.ARRIVE.TRANS64 RZ, [UR33], R2 ;  /* 0x00000002ffffb9a7 */ /* 0x0007e20008000021 */
[----:B------:R-:W-:-:S04]  /*1bd0*/  ULOP3.LUT UR5, UR26, 0x2, URZ, 0xfc, !UPT ;  /* 0x000000021a057892 */ /* 0x000fc8000f8efcff */
[----:B------:R-:W-:-:S09]  /*1be0*/  UISETP.NE.AND UP0, UPT, UR5, 0x2, UPT ;  /* 0x000000020500788c */ /* 0x000fd2000bf05270 */
[----:B------:R-:W-:Y:S05]  /*1bf0*/  BRA.U UP0, `(.L_x_28) ;  /* 0x0000000100047547 */ /* 0x000fea000b800000 */
[----:B-1----:R-:W-:Y:S05]  /*1c00*/  BPT.TRAP 0x1 ;  /* 0x000000040000795c */ /* 0x002fea0000300000 */
.L_x_28:
[----:B------:R-:W-:Y:S04]  /*1c10*/  BSSY.RECONVERGENT B0, `(.L_x_29) ;  /* 0x0000003000007945 */ /* 0x000fe80003800200 */
[----:B------:R-:W-:Y:S05]  /*1c20*/  @P2 BRA `(.L_x_30) ;  /* 0x0000000000042947 */ /* 0x000fea0003800000 */
[----:B-1----:R-:W-:Y:S05]  /*1c30*/  BPT.TRAP 0x1 ;  /* 0x000000040000795c */ /* 0x002fea0000300000 */
.L_x_30:
[----:B-1----:R-:W-:Y:S05]  /*1c40*/  BSYNC.RECONVERGENT B0 ;  /* 0x0000000000007941 */ /* 0x002fea0003800200 */
.L_x_29:
[----:B------:R-:W-:Y:S02]  /*1c50*/  UIADD3 UR5, UPT, UPT, UR4, 0x1, URZ ;  /* 0x0000000104057890 */ /* 0x000fe4000fffe0ff */
[----:B------:R-:W-:Y:S02]  /*1c60*/  USHF.L.U32 UR34, UR7, 0x7, URZ ;  /* 0x0000000707227899 */ /* 0x000fe400080006ff */
[----:B------:R-:W-:Y:S02]  /*1c70*/  UISETP.NE.AND UP0, UPT, UR5, 0x5, UPT ;  /* 0x000000050500788c */ /* 0x000fe4000bf05270 */
[----:B------:R-:W-:Y:S02]  /*1c80*/  UIADD3 UR7, UPT, UPT, UR7, 0x1, URZ ;  /* 0x0000000107077890 */ /* 0x000fe4000fffe0ff */
[----:B------:R-:W-:Y:S02]  /*1c90*/  USEL UR9, URZ, 0x1, UP0 ;  /* 0x00000001ff097887 */ /* 0x000fe40008000000 */
[----:B------:R-:W-:-:S02]  /*1ca0*/  USEL UR5, UR5, URZ, UP0 ;  /* 0x000000ff05057287 */ /* 0x000fc40008000000 */
[----:B------:R-:W-:Y:S02]  /*1cb0*/  UIADD3 UR14, UP0, UPT, UR30, 0x180, URZ ;  /* 0x000001801e0e7890 */ /* 0x000fe4000ff1e0ff */
[----:B------:R-:W-:Y:S01]  /*1cc0*/  ULEA UR8, UR5, UR6, 0x3 ;  /* 0x0000000605087291 */ /* 0x000fe2000f8e18ff */
[----:B------:R-:W-:Y:S01]  /*1cd0*/  LOP3.LUT R12, R12, UR9, RZ, 0x3c, !PT ;  /* 0x000000090c0c7c12 */ /* 0x000fe2000f8e3cff */
[----:B------:R-:W-:Y:S02]  /*1ce0*/  ULEA UR32, UR4, UR28, 0xd ;  /* 0x0000001c04207291 */ /* 0x000fe4000f8e68ff */
[----:B------:R-:W-:Y:S01]  /*1cf0*/  UIADD3 UR16, UP1, UPT, UR30, 0x80, URZ ;  /* 0x000000801e107890 */ /* 0x000fe2000ff3e0ff */
[----:B--2---:R-:W-:Y:S01]  /*1d00*/  SHF.L.U32 R0, R12, 0x1f, RZ ;  /* 0x0000001f0c007819 */ /* 0x004fe200000006ff */
[----:B------:R-:W-:Y:S02]  /*1d10*/  UIADD3.X UR15, UPT, UPT, URZ, UR31, URZ, UP0, !UPT ;  /* 0x0000001fff0f7290 */ /* 0x000fe400087fe4ff */
[----:B------:R-:W-:Y:S01]  /*1d20*/  UISETP.NE.AND UP0, UPT, UR7, UR25, UPT ;  /* 0x000000190700728c */ /* 0x000fe2000bf05270 */
[----:B------:R4:W1:Y:S01]  /*1d30*/  SYNCS.PHASECHK.TRANS64.TRYWAIT P0, [UR8+0x28], R0 ;  /* 0x00002800ff0075a7 */ /* 0x0008620008001108 */
[----:B------:R-:W-:-:S02]  /*1d40*/  ULEA UR8, UR4, UR27, 0xf ;  /* 0x0000001b04087291 */ /* 0x000fc4000f8e78ff */
[----:B------:R-:W-:Y:S02]  /*1d50*/  UIADD3.X UR17, UPT, UPT, URZ, UR31, URZ, UP1, !UPT ;  /* 0x0000001fff117290 */ /* 0x000fe40008ffe4ff */
[----:B------:R-:W-:Y:S02]  /*1d60*/  UIADD3 UR32, UPT, UPT, UR6, 0x6400, UR32 ;  /* 0x0000640006207890 */ /* 0x000fe4000fffe020 */
[----:B------:R-:W-:Y:S02]  /*1d70*/  UPRMT UR13, URZ, 0x5410, UR24 ;  /* 0x00005410ff0d7896 */ /* 0x000fe40008000018 */
[----:B------:R-:W-:Y:S02]  /*1d80*/  UIADD3 UR8, UPT, UPT, UR6, 0x10400, UR8 ;  /* 0x0001040006087890 */ /* 0x000fe4000fffe008 */
[----:B------:R-:W-:Y:S01]  /*1d90*/  UPRMT UR4, URZ, 0x5410, UR21 ;  /* 0x00005410ff047896 */ /* 0x000fe20008000015 */
[----:B------:R-:W-:Y:S01]  /*1da0*/  UMOV UR18, 0x0 ;  /* 0x0000000000127882 */ /* 0x000fe20000000000 */
[----:B------:R-:W-:Y:S01]  /*1db0*/  UMOV UR19, 0x10000000 ;  /* 0x1000000000137882 */ /* 0x000fe20000000000 */
[----:B------:R-:W-:Y:S01]  /*1dc0*/  UMOV UR12, UR36 ;  /* 0x00000024000c7c82 */ /* 0x000fe20008000000 */
[----:B------:R-:W-:Y:S01]  /*1dd0*/  UMOV UR9, UR33 ;  /* 0x0000002100097c82 */ /* 0x000fe20008000000 */
[----:B------:R-:W-:Y:S01]  /*1de0*/  UMOV UR10, UR34 ;  /* 0x00000022000a7c82 */ /* 0x000fe20008000000 */
[----:B------:R2:W-:Y:S03]  /*1df0*/  UTMALDG.3D.MULTICAST [UR32], [UR16], UR13, desc[UR18] ;  /* 0x00001220100073b4 */ /* 0x0005e6000801180d */
[----:B------:R3:W-:Y:S01]  /*1e00*/  UTMALDG.3D.MULTICAST [UR8], [UR14], UR4, desc[UR18] ;  /* 0x000012080e0073b4 */ /* 0x0007e20008011804 */
[----:B--2---:R-:W-:Y:S01]  /*1e10*/  UMOV UR13, UR25 ;  /* 0x00000019000d7c82 */ /* 0x004fe20008000000 */
[----:B---3--:R-:W-:Y:S01]  /*1e20*/  UMOV UR4, UR5 ;  /* 0x0000000500047c82 */ /* 0x008fe20008000000 */
[----:B----4-:R-:W-:Y:S05]  /*1e30*/  BRA.U UP0, `(.L_x_31) ;  /* 0xfffffffd00487547 */ /* 0x010fea000b83ffff */
.L_x_25:
[----:B------:R-:W-:Y:S01]  /*1e40*/  ULEA UR4, UR5, UR6, 0x3 ;  /* 0x0000000605047291 */ /* 0x000fe2000f8e18ff */
[----:B--2---:R-:W-:Y:S01]  /*1e50*/  SHF.L.U32 R0, R12, 0x1f, RZ ;  /* 0x0000001f0c007819 */ /* 0x004fe200000006ff */
[----:B------:R-:W-:Y:S01]  /*1e60*/  @!P1 SYNCS.ARRIVE.TRANS64.A1T0 RZ, [UR6+0x98], RZ ;  /* 0x000098ffffff99a7 */ /* 0x000fe20008100006 */
[----:B------:R-:W-:-:S06]  /*1e70*/  UISETP.GT.AND UP0, UPT, UR43, UR41, UPT ;  /* 0x000000292b00728c */ /* 0x000fcc000bf04270 */
[----:B-1-3--:R1:W2:Y:S03]  /*1e80*/  SYNCS.PHASECHK.TRANS64.TRYWAIT P0, [UR4+0x28], R0 ;  /* 0x00002800ff0075a7 */ /* 0x00a2a60008001104 */
[----:B------:R-:W-:Y:S05]  /*1e90*/  BRA.U !UP0, `(.L_x_32) ;  /* 0x0000000108c47547 */ /* 0x000fea000b800000 */
[----:B------:R-:W-:Y:S01]  /*1ea0*/  UIADD3 UR29, UPT, UPT, UR46, UR13, URZ ;  /* 0x0000000d2e1d7290 */ /* 0x000fe2000fffe0ff */
[----:B------:R-:W-:-:S11]  /*1eb0*/  UMOV UR4, UR5 ;  /* 0x0000000500047c82 */ /* 0x000fd60008000000 */
.L_x_38:
[----:B------:R-:W-:Y:S01]  /*1ec0*/  ULEA UR17, UR4, UR6, 0x3 ;  /* 0x0000000604117291 */ /* 0x000fe2000f8e18ff */
[----:B--2---:R-:W-:Y:S01]  /*1ed0*/  @!P3 MOV R2, 0xa000 ;  /* 0x0000a0000002b802 */ /* 0x004fe20000000f00 */
[----:B--2-4-:R-:W-:Y:S10]  /*1ee0*/  @P0 BRA `(.L_x_33) ;  /* 0x00000000000c0947 */ /* 0x014ff40003800000 */
[----:B------:R-:W-:-:S04]  /*1ef0*/  SHF.L.U32 R3, R12, 0x1f, RZ ;  /* 0x0000001f0c037819 */ /* 0x000fc800000006ff */
[----:B------:R-:W2:Y:S02]  /*1f00*/  SYNCS.PHASECHK.TRANS64.TRYWAIT P0, [UR17+0x28], R3 ;  /* 0x00002803ff0075a7 */ /* 0x000ea40008001111 */
[----:B--2---:R-:W-:Y:S05]  /*1f10*/  @!P0 BRA `(.L_x_34) ;  /* 0x0000007800c88947 */ /* 0x004fea0003800000 */
.L_x_33:
[----:B------:R2:W-:Y:S01]  /*1f20*/  @!P3 SYNCS.ARRIVE.TRANS64 RZ, [UR17], R2 ;  /* 0x00000002ffffb9a7 */ /* 0x0005e20008000011 */
[----:B------:R-:W-:-:S04]  /*1f30*/  ULOP3.LUT UR5, UR26, 0x2, URZ, 0xfc, !UPT ;  /* 0x000000021a057892 */ /* 0x000fc8000f8efcff */
[----:B------:R-:W-:-:S09]  /*1f40*/  UISETP.NE.AND UP0, UPT, UR5, 0x2, UPT ;  /* 0x000000020500788c */ /* 0x000fd2000bf05270 */
[----:B------:R-:W-:Y:S05]  /*1f50*/  BRA.U UP0, `(.L_x_35) ;  /* 0x0000000100047547 */ /* 0x000fea000b800000 */
[----:B------:R-:W-:Y:S05]  /*1f60*/  BPT.TRAP 0x1 ;  /* 0x000000040000795c */ /* 0x000fea0000300000 */
.L_x_35:
[----:B------:R-:W-:Y:S04]  /*1f70*/  BSSY.RECONVERGENT B0, `(.L_x_36) ;  /* 0x0000003000007945 */ /* 0x000fe80003800200 */
[----:B------:R-:W-:Y:S05]  /*1f80*/  @P2 BRA `(.L_x_37) ;  /* 0x0000000000042947 */ /* 0x000fea0003800000 */
[----:B------:R-:W-:Y:S05]  /*1f90*/  BPT.TRAP 0x1 ;  /* 0x000000040000795c */ /* 0x000fea0000300000 */
.L_x_37:
[----:B------:R-:W-:Y:S05]  /*1fa0*/  BSYNC.RECONVERGENT B0 ;  /* 0x0000000000007941 */ /* 0x000fea0003800200 */
.L_x_36:
        /* <DEDUP_REMOVED lines=11> */
[----:B-1----:R-:W-:Y:S01]  /*2060*/  SHF.L.U32 R0, R12, 0x1f, RZ ;  /* 0x0000001f0c007819 */ /* 0x002fe200000006ff */
[----:B------:R-:W-:Y:S02]  /*2070*/  UIADD3.X UR15, UPT, UPT, URZ, UR31, URZ, UP0, !UPT ;  /* 0x0000001fff0f7290 */ /* 0x000fe400087fe4ff */
[----:B------:R-:W-:Y:S01]  /*2080*/  ULEA UR8, UR4, UR27, 0xf ;  /* 0x0000001b04087291 */ /* 0x000fe2000f8e78ff */
[----:B------:R3:W4:Y:S01]  /*2090*/  SYNCS.PHASECHK.TRANS64.TRYWAIT P0, [UR7+0x28], R0 ;  /* 0x00002800ff0075a7 */ /* 0x0007220008001107 */
[----:B------:R-:W-:-:S02]  /*20a0*/  UISETP.NE.AND UP0, UPT, UR13, UR29, UPT ;  /* 0x0000001d0d00728c */ /* 0x000fc4000bf05270 */
[----:B------:R-:W-:Y:S02]  /*20b0*/  UIADD3 UR16, UPT, UPT, UR6, 0x6400, UR16 ;  /* 0x0000640006107890 */ /* 0x000fe4000fffe010 */
[----:B------:R-:W-:Y:S02]  /*20c0*/  UIADD3.X UR23, UPT, UPT, URZ, UR31, URZ, UP1, !UPT ;  /* 0x0000001fff177290 */ /* 0x000fe40008ffe4ff */
        /* <DEDUP_REMOVED lines=8> */
[----:B------:R-:W-:Y:S01]  /*2150*/  UMOV UR9, UR17 ;  /* 0x0000001100097c82 */ /* 0x000fe20008000000 */
[----:B------:R-:W-:Y:S01]  /*2160*/  UMOV UR10, UR18 ;  /* 0x00000012000a7c82 */ /* 0x000fe20008000000 */
[----:B------:R-:W-:Y:S01]  /*2170*/  UTMALDG.3D.MULTICAST [UR16], [UR22], UR7, desc[UR32] ;  /* 0x00002010160073b4 */ /* 0x000fe20008011807 */
[----:B------:R1:W-:Y:S02]  /*2180*/  UTMALDG.3D.MULTICAST [UR8], [UR14], UR4, desc[UR32] ;  /* 0x000020080e0073b4 */ /* 0x0003e40008011804 */
[----:B-1----:R-:W-:Y:S01]  /*2190*/  UMOV UR4, UR5 ;  /* 0x0000000500047c82 */ /* 0x002fe20008000000 */
[----:B---3--:R-:W-:Y:S05]  /*21a0*/  BRA.U UP0, `(.L_x_38) ;  /* 0xfffffffd00447547 */ /* 0x008fea000b83ffff */
.L_x_32:
[C---:B------:R-:W-:Y:S01]  /*21b0*/  LEA R3, R11.reuse, UR6, 0x3 ;  /* 0x000000060b037c11 */ /* 0x040fe2000f8e18ff */
[----:B------:R-:W-:Y:S01]  /*21c0*/  NOP ;  /* 0x0000000000007918 */ /* 0x000fe20000000000 */
[----:B-1----:R-:W-:Y:S02]  /*21d0*/  SHF.L.U32 R0, R10, 0x1f, RZ ;  /* 0x0000001f0a007819 */ /* 0x002fe400000006ff */
[----:B------:R-:W-:Y:S02]  /*21e0*/  LEA R4, R11, UR6, 0x4 ;  /* 0x000000060b047c11 */ /* 0x000fe4000f8e20ff */
[----:B--2-4-:R-:W1:Y:S02]  /*21f0*/  SYNCS.PHASECHK.TRANS64.TRYWAIT P0, [R3+URZ+0xa0], R0 ;  /* 0x0000a000030075a7 */ /* 0x014e6400080011ff */
[----:B-1----:R-:W-:Y:S05]  /*2200*/  @!P0 BRA `(.L_x_39) ;  /* 0x0000007800248947 */ /* 0x002fea0003800000 */
.L_x_136:
[----:B------:R-:W2:Y:S01]  /*2210*/  LDS.128 R4, [R4+0x130] ;  /* 0x0001300004047984 */ /* 0x000ea20000000c00 */
[----:B------:R-:W-:Y:S01]  /*2220*/  UISETP.GE.AND UP0, UPT, UR42, 0x1, UPT ;  /* 0x000000012a00788c */ /* 0x000fe2000bf06270 */
[----:B------:R-:W-:Y:S01]  /*2230*/  @!PT LDS RZ, [RZ] ;  /* 0x00000000fffff984 */ /* 0x000fe20000000800 */
[----:B------:R-:W-:Y:S01]  /*2240*/  @!PT LDS RZ, [RZ] ;  /* 0x00000000fffff984 */ /* 0x000fe20000000800 */
[----:B------:R-:W-:Y:S01]  /*2250*/  @!PT LDS RZ, [RZ] ;  /* 0x00000000fffff984 */ /* 0x000fe20000000800 */
[----:B------:R-:W-:Y:S01]  /*2260*/  @!PT LDS RZ, [RZ] ;  /* 0x00000000fffff984 */ /* 0x000fe20000000800 */
[----:B------:R3:W-:Y:S06]  /*2270*/  MEMBAR.ALL.CTA ;  /* 0x0000000000007992 */ /* 0x0007ec0000008000 */
[----:B---3--:R-:W3:Y:S01]  /*2280*/  FENCE.VIEW.ASYNC.S ;  /* 0x00000000000073c6 */ /* 0x008ee20000000000 */
[----:B--2---:R-:W-:-:S13]  /*2290*/  LOP3.LUT P0, RZ, R6, 0x1, RZ, 0xc0, !PT ;  /* 0x0000000106ff7812 */ /* 0x004fda000780c0ff */
[----:B---3--:R-:W-:Y:S01]  /*22a0*/  VOTEU.ANY UP1, P0 ;  /* 0x0000000000ff7886 */ /* 0x008fe20000020100 */
[----:B------:R-:W-:-:S13]  /*22b0*/  PLOP3.LUT P0, PT, PT, PT, UP1, 0x80, 0x8 ;  /* 0x000000000008781c */ /* 0x000fda0003f0f018 */
[----:B-1----:R-:W-:Y:S02]  /*22c0*/  @P0 LOP3.LUT R0, R5, 0xffff, RZ, 0xc0, !PT ;  /* 0x0000ffff05000812 */ /* 0x002fe400078ec0ff */
[----:B------:R-:W-:Y:S02]  /*22d0*/  @P0 MOV R2, R4 ;  /* 0x0000000400020202 */ /* 0x000fe40000000f00 */
[----:B------:R-:W-:Y:S01]  /*22e0*/  @P0 R2UR UR7, R0 ;  /* 0x00000000000702ca */ /* 0x000fe200000e0000 */
[----:B------:R-:W-:Y:S01]  /*22f0*/  VIADD R0, R3, 0xb0 ;  /* 0x000000b003007836 */ /* 0x000fe20000000000 */
[----:B------:R-:W-:Y:S02]  /*2300*/  @P0 SHF.R.U32.HI R4, RZ, 0x10, R5 ;  /* 0x00000010ff040819 */ /* 0x000fe40000011605 */
[----:B------:R-:W-:Y:S02]  /*2310*/  @P0 R2UR UR8, R2 ;  /* 0x00000000020802ca */ /* 0x000fe400000e0000 */
[----:B------:R-:W-:-:S02]  /*2320*/  PRMT R0, RZ, 0x654, R0 ;  /* 0x00000654ff007816 */ /* 0x000fc40000000000 */
[----:B------:R-:W-:Y:S02]  /*2330*/  @P0 R2UR UR4, R4 ;  /* 0x00000000040402ca */ /* 0x000fe400000e0000 */
[----:B------:R1:W-:Y:S03]  /*2340*/  SYNCS.ARRIVE.TRANS64.RED.A1T0 RZ, [R0+URZ], RZ ;  /* 0x000000ff00ff79a7 */ /* 0x0003e600081004ff */
[----:B------:R-:W-:-:S04]  /*2350*/  @UP1 UMOV UR37, UR7 ;  /* 0x0000000700251c82 */ /* 0x000fc80008000000 */
[----:B------:R-:W-:-:S04]  /*2360*/  @UP1 UMOV UR38, UR8 ;  /* 0x0000000800261c82 */ /* 0x000fc80008000000 */
[----:B------:R-:W-:Y:S01]  /*2370*/  @UP1 UMOV UR36, UR4 ;  /* 0x0000000400241c82 */ /* 0x000fe20008000000 */
[----:B------:R-:W-:Y:S05]  /*2380*/  BRA.U !UP0, `(.L_x_40) ;  /* 0x0000000108d47547 */ /* 0x000fea000b800000 */
[----:B------:R-:W2:Y:S01]  /*2390*/  LDCU.128 UR12, c[0x0][0xb10] ;  /* 0x00016200ff0c77ac */ /* 0x000ea20008000c00 */
[----:B------:R-:W3:Y:S01]  /*23a0*/  LDCU UR29, c[0x0][0xb20] ;  /* 0x00016400ff1d77ac */ /* 0x000ee20008000800 */
[----:B------:R-:W4:Y:S01]  /*23b0*/  LDCU UR20, c[0x0][0xb0c] ;  /* 0x00016180ff1477ac */ /* 0x000f220008000800 */
[----:B------:R-:W1:Y:S01]  /*23c0*/  LDCU.64 UR10, c[0x0][0xb28] ;  /* 0x00016500ff0a77ac */ /* 0x000e620008000a00 */
[----:B------:R-:W-:Y:S02]  /*23d0*/  UISETP.NE.AND UP3, UPT, UR42, 0x1, UPT ;  /* 0x000000012a00788c */ /* 0x000fe4000bf65270 */
[----:B--2---:R-:W-:Y:S02]  /*23e0*/  UIMAD.WIDE.U32 UR16, UR39, UR15, URZ ;  /* 0x0000000f271072a5 */ /* 0x004fe4000f8e00ff */
[----:B------:R-:W-:Y:S02]  /*23f0*/  UIMAD.WIDE.U32 UR8, UR40, UR12, URZ ;  /* 0x0000000c280872a5 */ /* 0x000fe4000f8e00ff */
[----:B------:R-:W-:-:S02]  /*2400*/  UISETP.NE.AND UP0, UPT, UR14, 0x1, UPT ;  /* 0x000000010e00788c */ /* 0x000fc4000bf05270 */
[----:B------:R-:W-:Y:S01]  /*2410*/  UIMAD.WIDE.U32 UR22, UR37, UR15, URZ ;  /* 0x0000000f251672a5 */ /* 0x000fe2000f8e00ff */
[----:B------:R-:W-:Y:S02]  /*2420*/  UMOV UR16, UR17 ;  /* 0x0000001100107c82 */ /* 0x000fe40008000000 */
[----:B------:R-:W-:Y:S01]  /*2430*/  UMOV UR8, UR9 ;  /* 0x0000000900087c82 */ /* 0x000fe20008000000 */
[----:B---3--:R-:W-:Y:S02]  /*2440*/  USHF.R.U32.HI UR16, URZ, UR29, UR16 ;  /* 0x0000001dff107299 */ /* 0x008fe40008011610 */
[----:B----4-:R-:W-:Y:S02]  /*2450*/  UISETP.NE.AND UP2, UPT, UR20, 0x1, UPT ;  /* 0x000000011400788c */ /* 0x010fe4000bf45270 */
[----:B------:R-:W-:Y:S02]  /*2460*/  USHF.R.U32.HI UR8, URZ, UR13, UR8 ;  /* 0x0000000dff087299 */ /* 0x000fe40008011608 */
[----:B------:R-:W-:-:S02]  /*2470*/  USEL UR7, UR39, UR16, !UP0 ;  /* 0x0000001027077287 */ /* 0x000fc4000c000000 */
[----:B------:R-:W-:Y:S02]  /*2480*/  USEL UR8, UR40, UR8, !UP2 ;  /* 0x0000000828087287 */ /* 0x000fe4000d000000 */
[----:B-1----:R-:W-:Y:S01]  /*2490*/  UIMAD.WIDE.U32 UR16, UR7, UR10, URZ ;  /* 0x0000000a071072a5 */ /* 0x002fe2000f8e00ff */
[----:B------:R-:W-:Y:S01]  /*24a0*/  UMOV UR4, UR23 ;  /* 0x0000001700047c82 */ /* 0x000fe20008000000 */
[----:B------:R-:W-:Y:S02]  /*24b0*/  UIMAD.WIDE.U32 UR18, UR38, UR12, URZ ;  /* 0x0000000c261272a5 */ /* 0x000fe4000f8e00ff */
[----:B------:R-:W-:-:S03]  /*24c0*/  UIMAD.WIDE.U32 UR22, UR8, UR10, URZ ;  /* 0x0000000a081672a5 */ /* 0x000fc6000f8e00ff */
[----:B------:R-:W-:Y:S01]  /*24d0*/  UMOV UR16, UR17 ;  /* 0x0000001100107c82 */ /* 0x000fe20008000000 */
[----:B------:R-:W-:Y:S02]  /*24e0*/  USHF.R.U32.HI UR4, URZ, UR29, UR4 ;  /* 0x0000001dff047299 */ /* 0x000fe40008011604 */
[----:B------:R-:W-:Y:S01]  /*24f0*/  @UP3 USHF.R.U32.HI UR7, URZ, UR11, UR16 ;  /* 0x0000000bff073299 */ /* 0x000fe20008011610 */
[----:B------:R-:W-:Y:S01]  /*2500*/  UMOV UR18, UR19 ;  /* 0x0000001300127c82 */ /* 0x000fe20008000000 */
[----:B------:R-:W-:Y:S01]  /*2510*/  UMOV UR22, UR23 ;  /* 0x0000001700167c82 */ /* 0x000fe20008000000 */
[----:B------:R-:W-:Y:S02]  /*2520*/  USHF.R.U32.HI UR13, URZ, UR13, UR18 ;  /* 0x0000000dff0d7299 */ /* 0x000fe40008011612 */
[----:B------:R-:W-:Y:S02]  /*2530*/  USEL UR4, UR37, UR4, !UP0 ;  /* 0x0000000425047287 */ /* 0x000fe4000c000000 */
[----:B------:R-:W-:-:S02]  /*2540*/  @UP3 USHF.R.U32.HI UR8, URZ, UR11, UR22 ;  /* 0x0000000bff083299 */ /* 0x000fc40008011616 */
[----:B------:R-:W-:Y:S02]  /*2550*/  UIMAD UR9, UR42, UR7, URZ ;  /* 0x000000072a0972a4 */ /* 0x000fe4000f8e02ff */
[----:B------:R-:W-:Y:S02]  /*2560*/  USEL UR7, UR38, UR13, !UP2 ;  /* 0x0000000d26077287 */ /* 0x000fe4000d000000 */
[----:B------:R-:W-:Y:S02]  /*2570*/  UIMAD UR12, UR42, UR8, URZ ;  /* 0x000000082a0c72a4 */ /* 0x000fe4000f8e02ff */
[----:B------:R-:W-:Y:S02]  /*2580*/  UISETP.GE.AND UP0, UPT, UR4, UR9, UPT ;  /* 0x000000090400728c */ /* 0x000fe4000bf06270 */
[----:B------:R-:W-:Y:S02]  /*2590*/  UIMAD.WIDE.U32 UR16, UR4, UR10, URZ ;  /* 0x0000000a041072a5 */ /* 0x000fe4000f8e00ff */
[----:B------:R-:W-:-:S02]  /*25a0*/  UISETP.GE.OR UP0, UPT, UR7, UR12, UP0 ;  /* 0x0000000c0700728c */ /* 0x000fc40008706670 */
        /* <DEDUP_REMOVED lines=19> */
.L_x_40:
[----:B------:R-:W2:Y:S02]  /*26e0*/  LDCU UR4, c[0x0][0xb30] ;  /* 0x00016600ff0477ac */ /* 0x000ea40008000800 */
[----:B--2---:R-:W-:-:S09]  /*26f0*/  UISETP.NE.AND UP0, UPT, UR4, 0x1, UPT ;  /* 0x000000010400788c */ /* 0x004fd2000bf05270 */
[----:B------:R-:W-:Y:S05]  /*2700*/  BRA.U UP0, `(.L_x_41) ;  /* 0x0000000100447547 */ /* 0x000fea000b800000 */
        /* <DEDUP_REMOVED lines=17> */
.L_x_41:
[----:B------:R-:W-:Y:S01]  /*2820*/  VIADD R11, R11, 0x1 ;  /* 0x000000010b0b7836 */ /* 0x000fe20000000000 */
[----:B------:R-:W-:Y:S02]  /*2830*/  R2UR UR7, R77 ;  /* 0x000000004d0772ca */ /* 0x000fe400000e0000 */
[----:B------:R-:W-:Y:S02]  /*2840*/  R2UR UR4, R76 ;  /* 0x000000004c0472ca */ /* 0x000fe400000e0000 */
[C---:B------:R-:W-:Y:S02]  /*2850*/  ISETP.NE.AND P0, PT, R11.reuse, 0x2, PT ;  /* 0x000000020b00780c */ /* 0x040fe40003f05270 */
[----:B------:R-:W-:Y:S02]  /*2860*/  PLOP3.LUT P1, PT, PT, PT, PT, 0x80, 0x8 ;  /* 0x000000000008781c */ /* 0x000fe40003f2f070 */
[----:B-1----:R-:W-:Y:S02]  /*2870*/  SEL R0, RZ, 0x1, P0 ;  /* 0x00000001ff007807 */ /* 0x002fe40000000000 */
[----:B------:R-:W-:-:S02]  /*2880*/  SEL R11, R11, RZ, P0 ;  /* 0x000000ff0b0b7207 */ /* 0x000fc40000000000 */
[----:B------:R-:W-:Y:S01]  /*2890*/  LOP3.LUT R10, R10, R0, RZ, 0x3c, !PT ;  /* 0x000000000a0a7212 */ /* 0x000fe200078e3cff */
[----:B------:R-:W-:Y:S02]  /*28a0*/  UIADD3 UR16, UPT, UPT, UR38, UR7, URZ ;  /* 0x0000000726107290 */ /* 0x000fe4000fffe0ff */
[----:B------:R-:W-:Y:S01]  /*28b0*/  UIADD3 UR20, UPT, UPT, UR37, UR4, URZ ;  /* 0x0000000425147290 */ /* 0x000fe2000fffe0ff */
[----:B------:R-:W-:Y:S11]  /*28c0*/  BRA.U UP1, `(.L_x_42) ;  /* 0xfffffff101307547 */ /* 0x000ff6000b83ffff */
[----:B------:R-:W-:Y:S01]  /*28d0*/  UIADD3 UR7, UPT, UPT, UR6, 0x28, URZ ;  /* 0x0000002806077890 */ /* 0x000fe2000fffe0ff */
[----:B------:R-:W-:-:S03]  /*28e0*/  SHF.L.U32 R2, R12, 0x1f, RZ ;  /* 0x0000001f0c027819 */ /* 0x000fc600000006ff */
[----:B------:R-:W-:-:S09]  /*28f0*/  ULEA UR4, UR5, UR7, 0x3 ;  /* 0x0000000705047291 */ /* 0x000fd2000f8e18ff */
[----:B------:R-:W1:Y:S02]  /*2900*/  SYNCS.PHASECHK.TRANS64.TRYWAIT P0, [UR4], R2 ;  /* 0x00000002ff0075a7 */ /* 0x000e640008001104 */
[----:B-1----:R-:W-:Y:S05]  /*2910*/  @!P0 BRA `(.L_x_43) ;  /* 0x0000007000748947 */ /* 0x002fea0003800000 */
.L_x_138:
[----:B------:R-:W-:-:S04]  /*2920*/  UIADD3 UR4, UPT, UPT, UR5, 0x1, URZ ;  /* 0x0000000105047890 */ /* 0x000fc8000fffe0ff */
[----:B------:R-:W-:-:S04]  /*2930*/  UISETP.NE.AND UP0, UPT, UR4, 0x5, UPT ;  /* 0x000000050400788c */ /* 0x000fc8000bf05270 */
[----:B------:R-:W-:Y:S02]  /*2940*/  USEL UR6, URZ, 0x1, UP0 ;  /* 0x00000001ff067887 */ /* 0x000fe40008000000 */
[----:B------:R-:W-:-:S04]  /*2950*/  USEL UR4, UR4, URZ, UP0 ;  /* 0x000000ff04047287 */ /* 0x000fc80008000000 */
[----:B------:R-:W-:Y:S01]  /*2960*/  ULEA UR5, UR4, UR7, 0x3 ;  /* 0x0000000704057291 */ /* 0x000fe2000f8e18ff */
[----:B-1----:R-:W-:-:S04]  /*2970*/  LOP3.LUT R2, R12, UR6, RZ, 0x3c, !PT ;  /* 0x000000060c027c12 */ /* 0x002fc8000f8e3cff */
[----:B------:R-:W-:-:S04]  /*2980*/  SHF.L.U32 R3, R2, 0x1f, RZ ;  /* 0x0000001f02037819 */ /* 0x000fc800000006ff */
[----:B------:R-:W1:Y:S02]  /*2990*/  SYNCS.PHASECHK.TRANS64.TRYWAIT P0, [UR5], R3 ;  /* 0x00000003ff0075a7 */ /* 0x000e640008001105 */
[----:B-1----:R-:W-:Y:S05]  /*29a0*/  @!P0 BRA `(.L_x_44) ;  /* 0x0000007000688947 */ /* 0x002fea0003800000 */
.L_x_140:
[----:B------:R-:W-:-:S04]  /*29b0*/  UIADD3 UR4, UPT, UPT, UR4, 0x1, URZ ;  /* 0x0000000104047890 */ /* 0x000fc8000fffe0ff */
[----:B------:R-:W-:-:S04]  /*29c0*/  UISETP.NE.AND UP0, UPT, UR4, 0x5, UPT ;  /* 0x000000050400788c */ /* 0x000fc8000bf05270 */
[----:B------:R-:W-:Y:S02]  /*29d0*/  USEL UR6, URZ, 0x1, UP0 ;  /* 0x00000001ff067887 */ /* 0x000fe40008000000 */
[----:B------:R-:W-:-:S04]  /*29e0*/  USEL UR4, UR4, URZ, UP0 ;  /* 0x000000ff04047287 */ /* 0x000fc80008000000 */
[----:B------:R-:W-:Y:S01]  /*29f0*/  ULEA UR5, UR4, UR7, 0x3 ;  /* 0x0000000704057291 */ /* 0x000fe2000f8e18ff */
[----:B------:R-:W-:-:S04]  /*2a00*/  LOP3.LUT R2, R2, UR6, RZ, 0x3c, !PT ;  /* 0x0000000602027c12 */ /* 0x000fc8000f8e3cff */
[----:B-1----:R-:W-:-:S04]  /*2a10*/  SHF.L.U32 R3, R2, 0x1f, RZ ;  /* 0x0000001f02037819 */ /* 0x002fc800000006ff */
[----:B------:R-:W1:Y:S02]  /*2a20*/  SYNCS.PHASECHK.TRANS64.TRYWAIT P0, [UR5], R3 ;  /* 0x00000003ff0075a7 */ /* 0x000e640008001105 */
[----:B-1----:R-:W-:Y:S05]  /*2a30*/  @!P0 BRA `(.L_x_45) ;  /* 0x00000070005c8947 */ /* 0x002fea0003800000 */
.L_x_142:
        /* <DEDUP_REMOVED lines=9> */
.L_x_144:
[----:B------:R-:W-:-:S04]  /*2ad0*/  UIADD3 UR4, UPT, UPT, UR4, 0x1, URZ ;  /* 0x0000000104047890 */ /* 0x000fc8000fffe0ff */
[----:B------:R-:W-:-:S04]  /*2ae0*/  UISETP.NE.AND UP0, UPT, UR4, 0x5, UPT ;  /* 0x000000050400788c */ /* 0x000fc8000bf05270 */
[----:B------:R-:W-:Y:S02]  /*2af0*/  USEL UR5, URZ, 0x1, UP0 ;  /* 0x00000001ff057887 */ /* 0x000fe40008000000 */
[----:B------:R-:W-:-:S04]  /*2b00*/  USEL UR4, UR4, URZ, UP0 ;  /* 0x000000ff04047287 */ /* 0x000fc80008000000 */
[----:B------:R-:W-:Y:S01]  /*2b10*/  ULEA UR4, UR4, UR7, 0x3 ;  /* 0x0000000704047291 */ /* 0x000fe2000f8e18ff */
[----:B------:R-:W-:-:S04]  /*2b20*/  LOP3.LUT R2, R2, UR5, RZ, 0x3c, !PT ;  /* 0x0000000502027c12 */ /* 0x000fc8000f8e3cff */
[----:B------:R-:W-:Y:S01]  /*2b30*/  SHF.L.U32 R2, R2, 0x1f, RZ ;  /* 0x0000001f02027819 */ /* 0x000fe200000006ff */
[----:B-1----:R-:W-:-:S07]  /*2b40*/  IMAD.U32 R0, RZ, RZ, UR4 ;  /* 0x00000004ff007e24 */ /* 0x002fce000f8e00ff */
.L_x_47:
[----:B-1----:R1:W2:Y:S02]  /*2b50*/  SYNCS.PHASECHK.TRANS64.TRYWAIT P0, [R0+URZ], R2 ;  /* 0x00000002000075a7 */ /* 0x0022a400080011ff */
[----:B--2---:R-:W-:Y:S05]  /*2b60*/  @!P0 NANOSLEEP.SYNCS 0x989680 ;  /* 0x009896800000895d */ /* 0x004fea0003900000 */
[----:B------:R-:W2:Y:S02]  /*2b70*/  @!P0 SYNCS.PHASECHK.TRANS64 P0, [R0+URZ], R2 ;  /* 0x00000002000085a7 */ /* 0x000ea400080010ff */
[----:B--2---:R-:W-:Y:S05]  /*2b80*/  @P0 EXIT ;  /* 0x000000000000094d */ /* 0x004fea0003800000 */
[----:B------:R-:W-:Y:S05]  /*2b90*/  BRA `(.L_x_47) ;  /* 0xfffffffc00ec7947 */ /* 0x000fea000383ffff */
.L_x_22:
[----:B------:R-:W-:-:S04]  /*2ba0*/  UISETP.NE.AND UP0, UPT, UR45, URZ, UPT ;  /* 0x000000ff2d00728c */ /* 0x000fc8000bf05270 */
[----:B------:R-:W-:-:S09]  /*2bb0*/  UISETP.NE.OR UP0, UPT, UR17, 0x1, UP0 ;  /* 0x000000011100788c */ /* 0x000fd20008705670 */
[----:B------:R-:W-:Y:S05]  /*2bc0*/  BRA.U UP0, `(.L_x_48) ;  /* 0x0000000500487547 */ /* 0x000fea000b800000 */
[----:B------:R-:W-:Y:S01]  /*2bd0*/  ISETP.GE.U32.AND P2, PT, R0, 0x4, PT ;  /* 0x000000040000780c */ /* 0x000fe20003f46070 */
[----:B------:R-:W-:Y:S01]  /*2be0*/  IMAD.MOV.U32 R12, RZ, RZ, 0x1 ;  /* 0x00000001ff0c7424 */ /* 0x000fe200078e00ff */
[----:B------:R-:W-:Y:S02]  /*2bf0*/  CS2R R10, SRZ ;  /* 0x00000000000a7805 */ /* 0x000fe4000001ff00 */
[----:B------:R-:W-:Y:S01]  /*2c00*/  CS2R R8, SRZ ;  /* 0x0000000000087805 */ /* 0x000fe2000001ff00 */
[----:B------:R-:W-:Y:S01]  /*2c10*/  UMOV UR6, 0x400 ;  /* 0x0000040000067882 */ /* 0x000fe20000000000 */
[----:B------:R-:W-:Y:S01]  /*2c20*/  UMOV UR5, URZ ;  /* 0x000000ff00057c82 */ /* 0x000fe20008000000 */
[----:B------:R-:W-:-:S12]  /*2c30*/  ULEA UR6, UR45, UR6, 0x18 ;  /* 0x000000062d067291 */ /* 0x000fd8000f8ec0ff */
.L_x_52:
[----:B------:R-:W-:Y:S02]  /*2c40*/  LEA R2, R8, UR6, 0x3 ;  /* 0x0000000608027c11 */ /* 0x000fe4000f8e18ff */
[----:B------:R-:W-:-:S03]  /*2c50*/  SHF.L.U32 R4, R9, 0x1f, RZ ;  /* 0x0000001f09047819 */ /* 0x000fc600000006ff */
[----:B------:R-:W-:Y:S01]  /*2c60*/  VIADD R5, R2, 0x110 ;  /* 0x0000011002057836 */ /* 0x000fe20000000000 */
[----:B------:R-:W2:Y:S02]  /*2c70*/  SYNCS.PHASECHK.TRANS64.TRYWAIT P0, [R2+URZ+0x100], R4 ;  /* 0x00010004020075a7 */ /* 0x000ea400080011ff */
[----:B--2---:R-:W-:Y:S05]  /*2c80*/  @!P0 BRA `(.L_x_49) ;  /* 0x0000006c00f88947 */ /* 0x004fea0003800000 */
.L_x_145:
[----:B------:R-:W-:Y:S01]  /*2c90*/  ULEA UR4, UR5, UR6, 0x3 ;  /* 0x0000000605047291 */ /* 0x000fe2000f8e18ff */
[----:B--2---:R-:W-:Y:S01]  /*2ca0*/  PRMT R2, RZ, 0x654, R5 ;  /* 0x00000654ff027816 */ /* 0x004fe20000000005 */
[----:B------:R-:W-:Y:S01]  /*2cb0*/  @!P2 IMAD.MOV.U32 R4, RZ, RZ, 0x10 ;  /* 0x00000010ff04a424 */ /* 0x000fe200078e00ff */
[----:B------:R-:W-:Y:S01]  /*2cc0*/  SHF.L.U32 R5, R12, 0x1f, RZ ;  /* 0x0000001f0c057819 */ /* 0x000fe200000006ff */
[----:B------:R-:W-:Y:S01]  /*2cd0*/  UIADD3 UR7, UPT, UPT, UR4, 0xa0, URZ ;  /* 0x000000a004077890 */ /* 0x000fe2000fffe0ff */
[----:B------:R2:W-:Y:S05]  /*2ce0*/  SYNCS.ARRIVE.TRANS64.RED.A1T0 RZ, [R2+URZ], RZ ;  /* 0x000000ff02ff79a7 */ /* 0x0005ea00081004ff */
[----:B------:R-:W-:Y:S01]  /*2cf0*/  IMAD.U32 R6, RZ, RZ, UR7 ;  /* 0x00000007ff067e24 */ /* 0x000fe2000f8e00ff */
[----:B------:R-:W3:Y:S04]  /*2d00*/  SYNCS.PHASECHK.TRANS64.TRYWAIT P0, [UR4+0xb0], R5 ;  /* 0x0000b005ff0075a7 */ /* 0x000ee80008001104 */
[----:B------:R-:W-:Y:S01]  /*2d10*/  PRMT R6, R0, 0x654, R6 ;  /* 0x0000065400067816 */ /* 0x000fe20000000006 */
[----:B--23--:R-:W-:Y:S06]  /*2d20*/  @!P0 BRA `(.L_x_50) ;  /* 0x0000006c00e48947 */ /* 0x00cfec0003800000 */
.L_x_147:
[----:B------:R-:W-:Y:S01]  /*2d30*/  ULEA UR8, UR5, UR6, 0x4 ;  /* 0x0000000605087291 */ /* 0x000fe2000f8e20ff */
[----:B------:R-:W-:Y:S01]  /*2d40*/  SEL R3, R6, R3, !P2 ;  /* 0x0000000306037207 */ /* 0x000fe20005000000 */
[----:B------:R-:W-:Y:S01]  /*2d50*/  UIADD3 UR9, UPT, UPT, UR4, 0xa0, URZ ;  /* 0x000000a004097890 */ /* 0x000fe2000fffe0ff */
[----:B--2---:R-:W-:Y:S01]  /*2d60*/  LEA R2, R11, UR6, 0x3 ;  /* 0x000000060b027c11 */ /* 0x004fe2000f8e18ff */
[----:B------:R-:W-:Y:S01]  /*2d70*/  UIADD3 UR8, UPT, UPT, UR8, 0x130, URZ ;  /* 0x0000013008087890 */ /* 0x000fe2000fffe0ff */
[----:B------:R2:W-:Y:S01]  /*2d80*/  @!P2 SYNCS.ARRIVE.TRANS64.RED RZ, [R3+URZ], R4 ;  /* 0x0000000403ffa9a7 */ /* 0x0005e200080004ff */
[----:B------:R-:W-:Y:S01]  /*2d90*/  UIADD3 UR4, UPT, UPT, UR5, 0x1, URZ ;  /* 0x0000000105047890 */ /* 0x000fe2000fffe0ff */
[----:B------:R-:W-:-:S03]  /*2da0*/  VIADD R8, R8, 0x1 ;  /* 0x0000000108087836 */ /* 0x000fc60000000000 */
[----:B------:R-:W-:Y:S02]  /*2db0*/  UISETP.NE.AND UP0, UPT, UR4, 0x2, UPT ;  /* 0x000000020400788c */ /* 0x000fe4000bf05270 */
[----:B------:R-:W-:Y:S01]  /*2dc0*/  ISETP.NE.AND P0, PT, R8, 0x2, PT ;  /* 0x000000020800780c */ /* 0x000fe20003f05270 */
[----:B------:R-:W-:Y:S06]  /*2dd0*/  UGETNEXTWORKID.BROADCAST [UR8], [UR9] ;  /* 0x00000000080073ca */ /* 0x000fec0008000100 */
[----:B------:R-:W-:Y:S02]  /*2de0*/  USEL UR7, URZ, 0x1, UP0 ;  /* 0x00000001ff077887 */ /* 0x000fe40008000000 */
[----:B------:R-:W-:-:S04]  /*2df0*/  USEL UR5, UR4, URZ, UP0 ;  /* 0x000000ff04057287 */ /* 0x000fc80008000000 */
[----:B------:R-:W-:Y:S02]  /*2e00*/  LOP3.LUT R12, R12, UR7, RZ, 0x3c, !PT ;  /* 0x000000070c0c7c12 */ /* 0x000fe4000f8e3cff */
[----:B--2---:R-:W-:-:S04]  /*2e10*/  SHF.L.U32 R4, R10, 0x1f, RZ ;  /* 0x0000001f0a047819 */ /* 0x004fc800000006ff */
[----:B------:R-:W2:Y:S02]  /*2e20*/  SYNCS.PHASECHK.TRANS64.TRYWAIT P1, [R2+URZ+0xa0], R4 ;  /* 0x0000a004020075a7 */ /* 0x000ea400080211ff */
[----:B--2---:R-:W-:Y:S05]  /*2e30*/  @!P1 BRA `(.L_x_51) ;  /* 0x0000006c00b89947 */ /* 0x004fea0003800000 */
.L_x_148:
[C---:B--2---:R-:W-:Y:S01]  /*2e40*/  LEA R4, R11.reuse, UR6, 0x4 ;  /* 0x000000060b047c11 */ /* 0x044fe2000f8e20ff */
[----:B------:R-:W-:Y:S01]  /*2e50*/  VIADD R2, R2, 0xb0 ;  /* 0x000000b002027836 */ /* 0x000fe20000000000 */
[----:B------:R-:W-:Y:S01]  /*2e60*/  SEL R8, R8, RZ, P0 ;  /* 0x000000ff08087207 */ /* 0x000fe20000000000 */
[----:B------:R-:W-:-:S03]  /*2e70*/  VIADD R11, R11, 0x1 ;  /* 0x000000010b0b7836 */ /* 0x000fc60000000000 */
[----:B------:R-:W2:Y:S01]  /*2e80*/  LDS.128 R4, [R4+0x130] ;  /* 0x0001300004047984 */ /* 0x000ea20000000c00 */
[----:B------:R-:W-:Y:S02]  /*2e90*/  PRMT R2, RZ, 0x654, R2 ;  /* 0x00000654ff027816 */ /* 0x000fe40000000002 */
[C---:B------:R-:W-:Y:S01]  /*2ea0*/  ISETP.NE.AND P1, PT, R11.reuse, 0x2, PT ;  /* 0x000000020b00780c */ /* 0x040fe20003f25270 */
[----:B------:R-:W-:Y:S01]  /*2eb0*/  @!PT LDS RZ, [RZ] ;  /* 0x00000000fffff984 */ /* 0x000fe20000000800 */
[----:B------:R-:W-:Y:S01]  /*2ec0*/  @!PT LDS RZ, [RZ] ;  /* 0x00000000fffff984 */ /* 0x000fe20000000800 */
[----:B------:R-:W-:Y:S01]  /*2ed0*/  @!PT LDS RZ, [RZ] ;  /* 0x00000000fffff984 */ /* 0x000fe20000000800 */
[----:B------:R-:W-:Y:S01]  /*2ee0*/  @!PT LDS RZ, [RZ] ;  /* 0x00000000fffff984 */ /* 0x000fe20000000800 */
[----:B------:R3:W-:Y:S06]  /*2ef0*/  MEMBAR.ALL.CTA ;  /* 0x0000000000007992 */ /* 0x0007ec0000008000 */
[----:B---3--:R-:W3:Y:S01]  /*2f00*/  FENCE.VIEW.ASYNC.S ;  /* 0x00000000000073c6 */ /* 0x008ee20000000000 */
[----:B------:R-:W-:Y:S01]  /*2f10*/  SEL R11, R11, RZ, P1 ;  /* 0x000000ff0b0b7207 */ /* 0x000fe20000800000 */
[----:B---3--:R3:W-:Y:S01]  /*2f20*/  SYNCS.ARRIVE.TRANS64.RED.A1T0 RZ, [R2+URZ], RZ ;  /* 0x000000ff02ff79a7 */ /* 0x0087e200081004ff */
[----:B--2---:R-:W-:-:S02]  /*2f30*/  LOP3.LUT P3, RZ, R6, 0x1, RZ, 0xc0, !PT ;  /* 0x0000000106ff7812 */ /* 0x004fc4000786c0ff */
[----:B------:R-:W-:-:S04]  /*2f40*/  SEL R4, RZ, 0x1, P1 ;  /* 0x00000001ff047807 */ /* 0x000fc80000800000 */
[----:B------:R-:W-:Y:S02]  /*2f50*/  LOP3.LUT R10, R10, R4, RZ, 0x3c, !PT ;  /* 0x000000040a0a7212 */ /* 0x000fe400078e3cff */
[----:B---3--:R-:W-:-:S04]  /*2f60*/  SEL R2, RZ, 0x1, P0 ;  /* 0x00000001ff027807 */ /* 0x008fc80000000000 */
[----:B------:R-:W-:Y:S01]  /*2f70*/  LOP3.LUT R9, R9, R2, RZ, 0x3c, !PT ;  /* 0x0000000209097212 */ /* 0x000fe200078e3cff */
[----:B------:R-:W-:Y:S06]  /*2f80*/  @P3 BRA `(.L_x_52) ;  /* 0xfffffffc002c3947 */ /* 0x000fec000383ffff */
[----:B------:R-:W-:Y:S01]  /*2f90*/  ULEA UR4, UR5, UR6, 0x3 ;  /* 0x0000000605047291 */ /* 0x000fe2000f8e18ff */
[----:B------:R-:W-:-:S08]  /*2fa0*/  SHF.L.U32 R2, R12, 0x1f, RZ ;  /* 0x0000001f0c027819 */ /* 0x000fd000000006ff */
[----:B------:R-:W2:Y:S02]  /*2fb0*/  SYNCS.PHASECHK.TRANS64 P0, [UR4+0xb0], R2 ;  /* 0x0000b002ff0075a7 */ /* 0x000ea40008001004 */
[----:B--2---:R-:W-:Y:S05]  /*2fc0*/  @P0 BRA `(.L_x_53) ;  /* 0x0000000000080947 */ /* 0x004fea0003800000 */
[----:B------:R-:W2:Y:S02]  /*2fd0*/  SYNCS.PHASECHK.TRANS64.TRYWAIT P0, [UR4+0xb0], R2 ;  /* 0x0000b002ff0075a7 */ /* 0x000ea40008001104 */
[----:B--2---:R-:W-:Y:S05]  /*2fe0*/  @!P0 BRA `(.L_x_54) ;  /* 0x0000006c00608947 */ /* 0x004fea0003800000 */
.L_x_53:
[----:B------:R-:W-:-:S04]  /*2ff0*/  UIADD3 UR7, UPT, UPT, UR5, 0x1, URZ ;  /* 0x0000000105077890 */ /* 0x000fc8000fffe0ff */
[----:B------:R-:W-:-:S04]  /*3000*/  UISETP.NE.AND UP0, UPT, UR7, 0x2, UPT ;  /* 0x000000020700788c */ /* 0x000fc8000bf05270 */
[----:B------:R-:W-:Y:S02]  /*3010*/  USEL UR8, URZ, 0x1, UP0 ;  /* 0x00000001ff087887 */ /* 0x000fe40008000000 */
[----:B------:R-:W-:-:S04]  /*3020*/  USEL UR7, UR7, URZ, UP0 ;  /* 0x000000ff07077287 */ /* 0x000fc80008000000 */
[----:B------:R-:W-:Y:S01]  /*3030*/  ULEA UR7, UR7, UR6, 0x3 ;  /* 0x0000000607077291 */ /* 0x000fe2000f8e18ff */
[----:B--2---:R-:W-:-:S04]  /*3040*/  LOP3.LUT R2, R12, UR8, RZ, 0x3c, !PT ;  /* 0x000000080c027c12 */ /* 0x004fc8000f8e3cff */
[----:B------:R-:W-:-:S04]  /*3050*/  SHF.L.U32 R0, R2, 0x1f, RZ ;  /* 0x0000001f02007819 */ /* 0x000fc800000006ff */
[----:B------:R-:W2:Y:S02]  /*3060*/  SYNCS.PHASECHK.TRANS64 P0, [UR7+0xb0], R0 ;  /* 0x0000b000ff0075a7 */ /* 0x000ea40008001007 */
[----:B-12---:R-:W-:Y:S05]  /*3070*/  @P0 EXIT ;  /* 0x000000000000094d */ /* 0x006fea0003800000 */
[----:B------:R-:W-:Y:S02]  /*3080*/  SHF.L.U32 R2, R2, 0x1f, RZ ;  /* 0x0000001f02027819 */ /* 0x000fe400000006ff */
[----:B------:R-:W-:-:S07]  /*3090*/  MOV R0, UR7 ;  /* 0x0000000700007c02 */ /* 0x000fce0008000f00 */
.L_x_55:
[----:B-1----:R1:W2:Y:S02]  /*30a0*/  SYNCS.PHASECHK.TRANS64.TRYWAIT P0, [R0+URZ+0xb0], R2 ;  /* 0x0000b002000075a7 */ /* 0x0022a400080011ff */
[----:B--2---:R-:W-:Y:S05]  /*30b0*/  @!P0 NANOSLEEP.SYNCS 0x989680 ;  /* 0x009896800000895d */ /* 0x004fea0003900000 */
[----:B------:R-:W2:Y:S02]  /*30c0*/  @!P0 SYNCS.PHASECHK.TRANS64 P0, [R0+URZ+0xb0], R2 ;  /* 0x0000b002000085a7 */ /* 0x000ea400080010ff */
[----:B--2---:R-:W-:Y:S05]  /*30d0*/  @P0 EXIT ;  /* 0x000000000000094d */ /* 0x004fea0003800000 */
[----:B------:R-:W-:Y:S05]  /*30e0*/  BRA `(.L_x_55) ;  /* 0xfffffffc00ec7947 */ /* 0x000fea000383ffff */
.L_x_48:
[----:B------:R-:W-:Y:S05]  /*30f0*/  BRA.U UP4, `(.L_x_56) ;  /* 0x0000000d04d47547 */ /* 0x000fea000b800000 */
[----:B------:R-:W-:Y:S01]  /*3100*/  UMOV UR4, 0x40 ;  /* 0x0000004000047882 */ /* 0x000fe20000000000 */
[----:B------:R-:W-:Y:S01]  /*3110*/  NOP ;  /* 0x0000000000007918 */ /* 0x000fe20000000000 */
[----:B------:R-:W-:Y:S01]  /*3120*/  ULEA UR5, UR45, UR4, 0x18 ;  /* 0x000000042d057291 */ /* 0x000fe2000f8ec0ff */
[----:B------:R-:W-:Y:S02]  /*3130*/  UMOV UR6, 0x400 ;  /* 0x0000040000067882 */ /* 0x000fe40000000000 */
[----:B------:R-:W-:-:S06]  /*3140*/  ULEA UR6, UR45, UR6, 0x18 ;  /* 0x000000062d067291 */ /* 0x000fcc000f8ec0ff */
[----:B------:R-:W2:Y:S02]  /*3150*/  LDS.U8 R0, [UR5+0x1c] ;  /* 0x00001c05ff007984 */ /* 0x000ea40008000000 */
[----:B--2---:R-:W-:-:S13]  /*3160*/  ISETP.NE.AND P0, PT, R0, RZ, PT ;  /* 0x000000ff0000720c */ /* 0x004fda0003f05270 */
[----:B------:R-:W-:Y:S05]  /*3170*/  @P0 BRA `(.L_x_57) ;  /* 0x0000000000580947 */ /* 0x000fea0003800000 */
[----:B------:R-:W-:-:S13]  /*3180*/  ELECT P0, URZ, PT ;  /* 0x0000000000ff782f */ /* 0x000fda0003800000 */
[----:B------:R-:W-:Y:S05]  /*3190*/  @!P0 BRA `(.L_x_58) ;  /* 0x0000000000608947 */ /* 0x000fea0003800000 */
[----:B------:R-:W-:Y:S01]  /*31a0*/  UMOV UR4, 0x10 ;  /* 0x0000001000047882 */ /* 0x000fe20000000000 */
[----:B------:R-:W-:Y:S01]  /*31b0*/  HFMA2 R0, -RZ, RZ, 0, 5.9604644775390625e-08 ;  /* 0x00000001ff007431 */ /* 0x000fe200000001ff */
[----:B------:R-:W-:-:S03]  /*31c0*/  MOV R3, 0xffff ;  /* 0x0000ffff00037802 */ /* 0x000fc60000000f00 */
[----:B------:R-:W-:Y:S04]  /*31d0*/  DEPBAR.LE SB2, 0x36 ;  /* 0x0000ad800000791a */ /* 0x000fe80000000000 */
[----:B------:R-:W2:Y:S02]  /*31e0*/  UTCATOMSWS.FIND_AND_SET.ALIGN UP0, UR4, UR4 ;  /* 0x00000004000475e3 */ /* 0x000ea40008000800 */
[----:B--2---:R-:W-:Y:S01]  /*31f0*/  MOV R4, UR4 ;  /* 0x0000000400047c02 */ /* 0x004fe20008000f00 */
[----:B------:R-:W-:Y:S06]  /*3200*/  BRA.U UP0, `(.L_x_59) ;  /* 0x0000000100187547 */ /* 0x000fec000b800000 */
.L_x_60:
[----:B------:R-:W-:Y:S05]  /*3210*/  NANOSLEEP 0x64 ;  /* 0x000000640000795d */ /* 0x000fea0003800000 */
[----:B------:R-:W-:-:S05]  /*3220*/  UMOV UR4, 0x10 ;  /* 0x0000001000047882 */ /* 0x000fca0000000000 */
[----:B------:R-:W-:Y:S04]  /*3230*/  DEPBAR.LE SB2, 0x36 ;  /* 0x0000ad800000791a */ /* 0x000fe80000000000 */
[----:B------:R-:W2:Y:S02]  /*3240*/  UTCATOMSWS.FIND_AND_SET.ALIGN UP0, UR4, UR4 ;  /* 0x00000004000475e3 */ /* 0x000ea40008000800 */
[----:B--2---:R-:W-:Y:S01]  /*3250*/  MOV R4, UR4 ;  /* 0x0000000400047c02 */ /* 0x004fe20008000f00 */
[----:B------:R-:W-:Y:S05]  /*3260*/  BRA.U !UP0, `(.L_x_60) ;  /* 0xfffffffd08e87547 */ /* 0x000fea000b83ffff */
.L_x_59:
[-C--:B------:R-:W-:Y:S02]  /*3270*/  SHF.L.U32 R3, R3, R4.reuse, RZ ;  /* 0x0000000403037219 */ /* 0x080fe400000006ff */
[----:B------:R-:W-:Y:S01]  /*3280*/  SHF.L.U32 R0, R0, R4, RZ ;  /* 0x0000000400007219 */ /* 0x000fe200000006ff */
[----:B------:R-:W-:Y:S02]  /*3290*/  IMAD.SHL.U32 R4, R4, 0x20, RZ ;  /* 0x0000002004047824 */ /* 0x000fe400078e00ff */
[----:B------:R2:W-:Y:S04]  /*32a0*/  ATOMS.OR RZ, [UR5+0x14], R3 ;  /* 0x00001403ffff798c */ /* 0x0005e8000b000005 */
[----:B------:R2:W-:Y:S04]  /*32b0*/  ATOMS.OR RZ, [UR5+0x18], R0 ;  /* 0x00001800ffff798c */ /* 0x0005e8000b000005 */
[----:B------:R2:W-:Y:S01]  /*32c0*/  STS [UR6+0x150], R4 ;  /* 0x00015004ff007988 */ /* 0x0005e20008000806 */
[----:B------:R-:W-:Y:S05]  /*32d0*/  BRA `(.L_x_58) ;  /* 0x0000000000107947 */ /* 0x000fea0003800000 */
.L_x_57:
[----:B------:R-:W-:Y:S02]  /*32e0*/  MOV R0, 0xffffffff ;  /* 0xffffffff00007802 */ /* 0x000fe40000000f00 */
[----:B------:R-:W-:-:S03]  /*32f0*/  MOV R4, 0x3320 ;  /* 0x0000332000047802 */ /* 0x000fc60000000f00 */
[----:B------:R2:W-:Y:S04]  /*3300*/  STS [UR6+0x150], R0 ;  /* 0x00015000ff007988 */ /* 0x0005e80008000806 */
[----:B-12--5:R-:W-:Y:S05]  /*3310*/  CALL.REL.NOINC `($__internal_1_$__cuda_sm10x_tcgen05_guardrail_trap_phase_invalid_during_alloc) ;  /* 0x0000007000a87944 */ /* 0x026fea0003c00000 */
.L_x_58:
[----:B------:R-:W-:Y:S05]  /*3320*/  WARPSYNC.ALL ;  /* 0x0000000000007948 */ /* 0x000fea0003800000 */
[----:B------:R-:W3:Y:S01]  /*3330*/  S2UR UR4, SR_CgaCtaId ;  /* 0x00000000000479c3 */ /* 0x000ee20000008800 */
[----:B------:R-:W-:Y:S01]  /*3340*/  UMOV UR26, 0x400 ;  /* 0x00000400001a7882 */ /* 0x000fe20000000000 */
[----:B------:R-:W-:-:S06]  /*3350*/  NOP ;  /* 0x0000000000007918 */ /* 0x000fcc0000000000 */
[----:B------:R-:W-:Y:S06]  /*3360*/  BAR.ARV 0x6, 0xa0 ;  /* 0x0182800000007b1d */ /* 0x000fec0000002000 */
[----:B------:R-:W4:Y:S01]  /*3370*/  LDCU UR5, c[0x0][0x38c] ;  /* 0x00007180ff0577ac */ /* 0x000f220008000800 */
[----:B------:R-:W-:Y:S01]  /*3380*/  LOP3.LUT R2, R2, 0xffff, RZ, 0xc0, !PT ;  /* 0x0000ffff02027812 */ /* 0x000fe200078ec0ff */
[----:B------:R-:W-:Y:S01]  /*3390*/  IMAD.MOV.U32 R11, RZ, RZ, 0x1 ;  /* 0x00000001ff0b7424 */ /* 0x000fe200078e00ff */
[----:B------:R-:W-:Y:S01]  /*33a0*/  CS2R R8, SRZ ;  /* 0x0000000000087805 */ /* 0x000fe2000001ff00 */
[----:B------:R-:W1:Y:S01]  /*33b0*/  LDCU UR7, c[0x0][0x38c] ;  /* 0x00007180ff0777ac */ /* 0x000e620008000800 */
[----:B------:R-:W-:Y:S01]  /*33c0*/  R2UR UR27, R2 ;  /* 0x00000000021b72ca */ /* 0x000fe200000e0000 */
[----:B------:R-:W-:Y:S01]  /*33d0*/  IMAD.MOV.U32 R10, RZ, RZ, RZ ;  /* 0x000000ffff0a7224 */ /* 0x000fe200078e00ff */
[----:B------:R-:W-:Y:S01]  /*33e0*/  UMOV UR30, URZ ;  /* 0x000000ff001e7c82 */ /* 0x000fe20008000000 */
[----:B------:R-:W-:Y:S01]  /*33f0*/  UMOV UR24, URZ ;  /* 0x000000ff00187c82 */ /* 0x000fe20008000000 */
[----:B---3--:R-:W-:Y:S01]  /*3400*/  ULEA UR26, UR4, UR26, 0x18 ;  /* 0x0000001a041a7291 */ /* 0x008fe2000f8ec0ff */
[----:B------:R-:W-:Y:S01]  /*3410*/  UMOV UR38, 0x0 ;  /* 0x0000000000267882 */ /* 0x000fe20000000000 */
[----:B------:R-:W-:-:S02]  /*3420*/  UMOV UR39, 0x44004a0 ;  /* 0x044004a000277882 */ /* 0x000fc40000000000 */
[----:B------:R-:W-:Y:S02]  /*3430*/  UIADD3 UR4, UPT, UPT, UR26, 0x6400, URZ ;  /* 0x000064001a047890 */ /* 0x000fe4000fffe0ff */
[----:B------:R-:W-:Y:S02]  /*3440*/  UIADD3 UR6, UPT, UPT, UR26, 0x10400, URZ ;  /* 0x000104001a067890 */ /* 0x000fe4000fffe0ff */
[----:B----4-:R-:W-:Y:S01]  /*3450*/  UIADD3 UR5, UPT, UPT, UR5, 0x7f, URZ ;  /* 0x0000007f05057890 */ /* 0x010fe2000fffe0ff */
[----:B--2---:R-:W2:Y:S01]  /*3460*/  LDS R0, [UR26+0x150] ;  /* 0x0001501aff007984 */ /* 0x004ea20008000800 */
[----:B-1----:R-:W-:Y:S01]  /*3470*/  UMOV UR36, 0x0 ;  /* 0x0000000000247882 */ /* 0x002fe20000000000 */
[----:B------:R-:W-:Y:S01]  /*3480*/  UMOV UR37, 0x44004a0 ;  /* 0x044004a000257882 */ /* 0x000fe20000000000 */
[----:B------:R-:W-:Y:S02]  /*3490*/  USHF.R.S32.HI UR40, URZ, 0x1f, UR5 ;  /* 0x0000001fff287899 */ /* 0x000fe40008011405 */
[----:B------:R-:W-:-:S02]  /*34a0*/  UISETP.GE.AND UP4, UPT, UR7, 0x1, UPT ;  /* 0x000000010700788c */ /* 0x000fc4000bf86270 */
[----:B------:R-:W-:Y:S02]  /*34b0*/  ULEA.HI UR40, UR40, UR5, URZ, 0x7 ;  /* 0x0000000528287291 */ /* 0x000fe4000f8f38ff */
[----:B------:R-:W-:Y:S02]  /*34c0*/  USHF.R.U32.HI UR5, URZ, 0x4, UR4 ;  /* 0x00000004ff057899 */ /* 0x000fe40008011604 */
[----:B------:R-:W-:Y:S02]  /*34d0*/  USHF.R.S32.HI UR40, URZ, 0x7, UR40 ;  /* 0x00000007ff287899 */ /* 0x000fe40008011428 */
[----:B------:R-:W-:Y:S02]  /*34e0*/  USHF.R.U32.HI UR4, URZ, 0x4, UR6 ;  /* 0x00000004ff047899 */ /* 0x000fe40008011606 */
[----:B------:R-:W-:Y:S02]  /*34f0*/  UISETP.LT.AND UP0, UPT, UR40, 0x1, UPT ;  /* 0x000000012800788c */ /* 0x000fe4000bf01270 */
[----:B------:R-:W-:-:S02]  /*3500*/  ULOP3.LUT UR5, UR5, 0x3fff, URZ, 0xc0, !UPT ;  /* 0x00003fff05057892 */ /* 0x000fc4000f8ec0ff */
[----:B------:R-:W-:Y:S02]  /*3510*/  ULOP3.LUT UR4, UR4, 0x3fff, URZ, 0xc0, !UPT ;  /* 0x00003fff04047892 */ /* 0x000fe4000f8ec0ff */
[----:B------:R-:W-:Y:S02]  /*3520*/  USEL UR41, UR40, 0x1, !UP0 ;  /* 0x0000000128297887 */ /* 0x000fe4000c000000 */
[----:B------:R-:W-:Y:S02]  /*3530*/  ULOP3.LUT UR28, UR5, 0x10000, URZ, 0xfc, !UPT ;  /* 0x00010000051c7892 */ /* 0x000fe4000f8efcff */
[----:B------:R-:W-:Y:S02]  /*3540*/  ULOP3.LUT UR29, UR4, 0x10000, URZ, 0xfc, !UPT ;  /* 0x00010000041d7892 */ /* 0x000fe4000f8efcff */
[----:B------:R-:W-:Y:S01]  /*3550*/  UIADD3 UR41, UPT, UPT, -UR41, URZ, URZ ;  /* 0x000000ff29297290 */ /* 0x000fe2000fffe1ff */
[----:B------:R-:W-:Y:S01]  /*3560*/  UMOV UR34, 0x0 ;  /* 0x0000000000227882 */ /* 0x000fe20000000000 */
[----:B------:R-:W-:Y:S01]  /*3570*/  UMOV UR35, 0x44004a0 ;  /* 0x044004a000237882 */ /* 0x000fe20000000000 */
[----:B------:R-:W-:Y:S01]  /*3580*/  UMOV UR32, 0x0 ;  /* 0x0000000000207882 */ /* 0x000fe20000000000 */
[----:B------:R-:W-:Y:S01]  /*3590*/  UMOV UR33, 0x44004a0 ;  /* 0x044004a000217882 */ /* 0x000fe20000000000 */
[----:B--2---:R-:W-:-:S15]  /*35a0*/  R2UR UR42, R0 ;  /* 0x00000000002a72ca */ /* 0x004fde00000e0000 */
.L_x_67:
[----:B------:R-:W-:Y:S02]  /*35b0*/  LEA R0, R10, UR26, 0x3 ;  /* 0x0000001a0a007c11 */ /* 0x000fe4000f8e18ff */
[----:B------:R-:W-:Y:S02]  /*35c0*/  SHF.L.U32 R2, R9, 0x1f, RZ ;  /* 0x0000001f09027819 */ /* 0x000fe400000006ff */
[----:B------:R-:W-:Y:S01]  /*35d0*/  PLOP3.LUT P0, PT, PT, PT, UP4, 0x80, 0x8 ;  /* 0x000000000008781c */ /* 0x000fe20003f0f048 */
[----:B------:R-:W-:Y:S01]  /*35e0*/  VIADD R3, R0, 0xb0 ;  /* 0x000000b000037836 */ /* 0x000fe20000000000 */
[----:B-1----:R-:W1:Y:S02]  /*35f0*/  SYNCS.PHASECHK.TRANS64.TRYWAIT P1, [R0+URZ+0xa0], R2 ;  /* 0x0000a002000075a7 */ /* 0x002e6400080211ff */
[----:B-1-3--:R-:W-:Y:S09]  /*3600*/  @!P1 BRA `(.L_x_61) ;  /* 0x0000006400f09947 */ /* 0x00aff20003800000 */
.L_x_150:
[----:B------:R-:W-:Y:S01]  /*3610*/  LEA R4, R10, UR26, 0x4 ;  /* 0x0000001a0a047c11 */ /* 0x000fe2000f8e20ff */
[----:B------:R-:W-:Y:S01]  /*3620*/  @UP4 ULEA UR4, UR24, UR26, 0x3 ;  /* 0x0000001a18044291 */ /* 0x000fe2000f8e18ff */
[----:B------:R-:W-:Y:S01]  /*3630*/  PLOP3.LUT P2, PT, PT, PT, PT, 0x80, 0x8 ;  /* 0x000000000008781c */ /* 0x000fe20003f4f070 */
[----:B------:R-:W-:Y:S01]  /*3640*/  ULEA UR31, UR30, UR26, 0x3 ;  /* 0x0000001a1e1f7291 */ /* 0x000fe2000f8e18ff */
[----:B------:R-:W-:Y:S02]  /*3650*/  PRMT R3, RZ, 0x654, R3 ;  /* 0x00000654ff037816 */ /* 0x000fe40000000003 */
[----:B------:R-:W2:Y:S01]  /*3660*/  LDS.128 R4, [R4+0x130] ;  /* 0x0001300004047984 */ /* 0x000ea20000000c00 */
[----:B-1----:R-:W-:Y:S02]  /*3670*/  @P0 SHF.L.U32 R2, R8, 0x1f, RZ ;  /* 0x0000001f08020819 */ /* 0x002fe400000006ff */
[----:B------:R-:W-:Y:S01]  /*3680*/  SHF.L.U32 R0, R11, 0x1f, RZ ;  /* 0x0000001f0b007819 */ /* 0x000fe200000006ff */
[----:B------:R-:W-:Y:S01]  /*3690*/  @!PT LDS RZ, [RZ] ;  /* 0x00000000fffff984 */ /* 0x000fe20000000800 */
[----:B------:R-:W-:Y:S01]  /*36a0*/  @!PT LDS RZ, [RZ] ;  /* 0x00000000fffff984 */ /* 0x000fe20000000800 */
[----:B------:R-:W-:Y:S01]  /*36b0*/  @!PT LDS RZ, [RZ] ;  /* 0x00000000fffff984 */ /* 0x000fe20000000800 */
[----:B------:R-:W-:Y:S01]  /*36c0*/  @!PT LDS RZ, [RZ] ;  /* 0x00000000fffff984 */ /* 0x000fe20000000800 */
[----:B------:R1:W-:Y:S06]  /*36d0*/  MEMBAR.ALL.CTA ;  /* 0x0000000000007992 */ /* 0x0003ec0000008000 */
[----:B-1----:R-:W1:Y:S02]  /*36e0*/  FENCE.VIEW.ASYNC.S ;  /* 0x00000000000073c6 */ /* 0x002e640000000000 */
[----:B-1----:R1:W-:Y:S01]  /*36f0*/  SYNCS.ARRIVE.TRANS64.RED.A1T0 RZ, [R3+URZ], RZ ;  /* 0x000000ff03ff79a7 */ /* 0x0023e200081004ff */
[----:B------:R1:W3:Y:S01]  /*3700*/  @P0 SYNCS.PHASECHK.TRANS64.TRYWAIT P2, [UR4], R2 ;  /* 0x00000002ff0005a7 */ /* 0x0002e20008041104 */
[----:B------:R-:W-:Y:S01]  /*3710*/  ULEA.HI UR4, UR30, UR30, URZ, 0x1 ;  /* 0x0000001e1e047291 */ /* 0x000fe2000f8f08ff */
[----:B--2---:R-:W-:-:S03]  /*3720*/  LOP3.LUT P1, RZ, R6, 0x1, RZ, 0xc0, !PT ;  /* 0x0000000106ff7812 */ /* 0x004fc6000782c0ff */
[----:B------:R-:W-:Y:S02]  /*3730*/  USHF.L.U32 UR11, UR4, 0x7, URZ ;  /* 0x00000007040b7899 */ /* 0x000fe400080006ff */
[----:B------:R-:W-:Y:S02]  /*3740*/  ULOP3.LUT UR4, UR4, 0xffe, URZ, 0xc0, !UPT ;  /* 0x00000ffe04047892 */ /* 0x000fe4000f8ec0ff */
[----:B------:R-:W-:Y:S02]  /*3750*/  ULOP3.LUT UR11, UR11, 0xffffff00, URZ, 0xc0, !UPT ;  /* 0xffffff000b0b7892 */ /* 0x000fe4000f8ec0ff */
[----:B------:R-:W-:Y:S02]  /*3760*/  UIADD3 UR4, UPT, UPT, -UR4, UR30, URZ ;  /* 0x0000001e04047290 */ /* 0x000fe4000fffe1ff */
[----:B------:R-:W-:Y:S01]  /*3770*/  UIADD3 UR11, UPT, UPT, UR42, UR11, URZ ;  /* 0x0000000b2a0b7290 */ /* 0x000fe2000fffe0ff */
[----:B------:R-:W2:Y:S03]  /*3780*/  SYNCS.PHASECHK.TRANS64.TRYWAIT P0, [UR31+0xe0], R0 ;  /* 0x0000e000ff0075a7 */ /* 0x000ea6000800111f */
[----:B------:R-:W-:Y:S01]  /*3790*/  ULEA UR11, UR4, UR11, 0x14 ;  /* 0x0000000b040b7291 */ /* 0x000fe2000f8ea0ff */
[----:B-123--:R-:W-:Y:S11]  /*37a0*/  @!P0 BRA `(.L_x_62) ;  /* 0x00000064009c8947 */ /* 0x00eff60003800000 */
.L_x_152:
[----:B------:R-:W-:Y:S01]  /*37b0*/  IADD3 R10, PT, PT, R10, 0x1, RZ ;  /* 0x000000010a0a7810 */ /* 0x000fe20007ffe0ff */
[----:B------:R-:W-:Y:S06]  /*37c0*/  BRA.U !UP4, `(.L_x_63) ;  /* 0x000000010cc07547 */ /* 0x000fec000b800000 */
[----:B------:R-:W-:Y:S01]  /*37d0*/  UPLOP3.LUT UP2, UPT, UPT, UPT, UPT, 0x40, 0x4 ;  /* 0x000000000004789c */ /* 0x000fe20003f4e870 */
[----:B------:R-:W-:Y:S01]  /*37e0*/  UMOV UR23, UR41 ;  /* 0x0000002900177c82 */ /* 0x000fe20008000000 */
[----:B------:R-:W-:Y:S01]  /*37f0*/  UMOV UR22, UR40 ;  /* 0x0000002800167c82 */ /* 0x000fe20008000000 */
[----:B------:R-:W-:-:S08]  /*3800*/  UMOV UR10, UR24 ;  /* 0x00000018000a7c82 */ /* 0x000fd00008000000 */
.L_x_66:
[----:B------:R-:W-:Y:S02]  /*3810*/  UIADD3 UR23, UPT, UPT, UR23, 0x1, URZ ;  /* 0x0000000117177890 */ /* 0x000fe4000fffe0ff */
[----:B--2---:R-:W-:Y:S02]  /*3820*/  ULEA UR5, UR10, UR26, 0x3 ;  /* 0x0000001a0a057291 */ /* 0x004fe4000f8e18ff */
[----:B------:R-:W-:Y:S01]  /*3830*/  UISETP.NE.AND UP3, UPT, UR23, URZ, UPT ;  /* 0x000000ff1700728c */ /* 0x000fe2000bf65270 */
[----:B---3--:R-:W-:Y:S10]  /*3840*/  @P2 BRA `(.L_x_64) ;  /* 0x00000000000c2947 */ /* 0x008ff40003800000 */
[----:B-1----:R-:W-:Y:S04]  /*3850*/  SHF.L.U32 R2, R8, 0x1f, RZ ;  /* 0x0000001f08027819 */ /* 0x002fe800000006ff */
[----:B------:R-:W1:Y:S02]  /*3860*/  SYNCS.PHASECHK.TRANS64.TRYWAIT P0, [UR5], R2 ;  /* 0x00000002ff0075a7 */ /* 0x000e640008001105 */
[----:B-1----:R-:W-:Y:S05]  /*3870*/  @!P0 BRA `(.L_x_65) ;  /* 0x0000006400808947 */ /* 0x002fea0003800000 */
.L_x_64:
[----:B------:R-:W-:Y:S01]  /*3880*/  UISETP.NE.AND UP0, UPT, UR22, 0x1, UPT ;  /* 0x000000011600788c */ /* 0x000fe2000bf05270 */
[----:B------:R-:W-:Y:S01]  /*3890*/  PLOP3.LUT P2, PT, PT, PT, PT, 0x80, 0x8 ;  /* 0x000000000008781c */ /* 0x000fe20003f4f070 */
[----:B------:R-:W-:Y:S02]  /*38a0*/  UIADD3 UR4, UPT, UPT, UR10, 0x1, URZ ;  /* 0x000000010a047890 */ /* 0x000fe4000fffe0ff */
[----:B------:R-:W-:Y:S02]  /*38b0*/  UIADD3 UR25, UPT, UPT, UR5, 0x28, URZ ;  /* 0x0000002805197890 */ /* 0x000fe4000fffe0ff */
[----:B------:R-:W-:Y:S01]  /*38c0*/  UISETP.NE.AND UP1, UPT, UR4, 0x5, UPT ;  /* 0x000000050400788c */ /* 0x000fe2000bf25270 */
[----:B------:R-:W-:Y:S01]  /*38d0*/  PLOP3.LUT P0, PT, PT, PT, UP0, 0x80, 0x8 ;  /* 0x000000000008781c */ /* 0x000fe20003f0f008 */
[----:B------:R-:W-:Y:S02]  /*38e0*/  UIADD3 UR22, UPT, UPT, UR22, -0x1, URZ ;  /* 0xffffffff16167890 */ /* 0x000fe4000fffe0ff */
[----:B------:R-:W-:Y:S02]  /*38f0*/  USEL UR6, URZ, 0x1, UP1 ;  /* 0x00000001ff067887 */ /* 0x000fe40008800000 */
[----:B------:R-:W-:Y:S01]  /*3900*/  USEL UR24, UR4, URZ, UP1 ;  /* 0x000000ff04187287 */ /* 0x000fe20008800000 */
[----:B------:R-:W-:Y:S01]  /*3910*/  UMOV UR7, 0x40004040 ;  /* 0x4000404000077882 */ /* 0x000fe20000000000 */
[----:B------:R-:W-:Y:S02]  /*3920*/  UMOV UR5, 0x40004040 ;  /* 0x4000404000057882 */ /* 0x000fe40000000000 */
[----:B------:R-:W-:Y:S01]  /*3930*/  @UP0 ULEA UR4, UR24, UR26, 0x3 ;  /* 0x0000001a18040291 */ /* 0x000fe2000f8e18ff */
[----:B------:R-:W-:Y:S01]  /*3940*/  LOP3.LUT R8, R8, UR6, RZ, 0x3c, !PT ;  /* 0x0000000608087c12 */ /* 0x000fe2000f8e3cff */
[----:B------:R-:W-:Y:S01]  /*3950*/  ULEA UR6, UR10, UR29, 0xb ;  /* 0x0000001d0a067291 */ /* 0x000fe2000f8e58ff */
[----:B------:R-:W-:Y:S02]  /*3960*/  UMOV UR21, 0x40004040 ;  /* 0x4000404000157882 */ /* 0x000fe40000000000 */
[----:B-1----:R-:W-:Y:S01]  /*3970*/  @P0 SHF.L.U32 R0, R8, 0x1f, RZ ;  /* 0x0000001f08000819 */ /* 0x002fe200000006ff */
[----:B------:R-:W-:Y:S02]  /*3980*/  UIADD3 UR20, UPT, UPT, UR6, 0x2, URZ ;  /* 0x0000000206147890 */ /* 0x000fe4000fffe0ff */
[----:B------:R-:W-:Y:S01]  /*3990*/  UIADD3 UR16, UPT, UPT, UR6, 0x4, URZ ;  /* 0x0000000406107890 */ /* 0x000fe2000fffe0ff */
[----:B------:R2:W3:Y:S01]  /*39a0*/  @P0 SYNCS.PHASECHK.TRANS64.TRYWAIT P2, [UR4], R0 ;  /* 0x00000000ff0005a7 */ /* 0x0004e20008041104 */
[----:B------:R-:W-:Y:S02]  /*39b0*/  ULEA UR4, UR10, UR28, 0x9 ;  /* 0x0000001c0a047291 */ /* 0x000fe4000f8e48ff */
[----:B------:R-:W-:Y:S02]  /*39c0*/  UIADD3 UR12, UPT, UPT, UR6, 0x6, URZ ;  /* 0x00000006060c7890 */ /* 0x000fe4000fffe0ff */
[----:B------:R-:W-:Y:S02]  /*39d0*/  UIADD3 UR18, UPT, UPT, UR4, 0x2, URZ ;  /* 0x0000000204127890 */ /* 0x000fe4000fffe0ff */
[----:B------:R-:W-:Y:S02]  /*39e0*/  UIADD3 UR14, UPT, UPT, UR4, 0x4, URZ ;  /* 0x00000004040e7890 */ /* 0x000fe4000fffe0ff */
[----:B------:R-:W-:Y:S01]  /*39f0*/  UIADD3 UR8, UPT, UPT, UR4, 0x6, URZ ;  /* 0x0000000604087890 */ /* 0x000fe2000fffe0ff */
[----:B------:R2:W-:Y:S01]  /*3a00*/  UTCIMMA gdesc[UR4], gdesc[UR6], tmem[UR11], tmem[UR38], idesc[UR39], UP2 ;  /* 0x00ff2606040075ea */ /* 0x0005e2000900010b */
[----:B------:R-:W-:Y:S01]  /*3a10*/  UPLOP3.LUT UP2, UPT, UPT, UPT, UPT, 0x80, 0x8 ;  /* 0x000000000008789c */ /* 0x000fe20003f4f070 */
[----:B------:R-:W-:Y:S01]  /*3a20*/  UMOV UR19, 0x40004040 ;  /* 0x4000404000137882 */ /* 0x000fe20000000000 */
[----:B------:R-:W-:Y:S01]  /*3a30*/  UMOV UR17, 0x40004040 ;  /* 0x4000404000117882 */ /* 0x000fe20000000000 */
[----:B------:R2:W-:Y:S01]  /*3a40*/  UTCIMMA gdesc[UR18], gdesc[UR20], tmem[UR11], tmem[UR36], idesc[UR37], UPT ;  /* 0x00ff2414120075ea */ /* 0x0005e2000b80010b */
[----:B------:R-:W-:Y:S01]  /*3a50*/  UMOV UR15, 0x40004040 ;  /* 0x40004040000f7882 */ /* 0x000fe20000000000 */
[----:B------:R-:W-:Y:S01]  /*3a60*/  UMOV UR13, 0x40004040 ;  /* 0x40004040000d7882 */ /* 0x000fe20000000000 */
[----:B------:R-:W-:Y:S01]  /*3a70*/  UMOV UR9, 0x40004040 ;  /* 0x4000404000097882 */ /* 0x000fe20000000000 */
[----:B------:R2:W-:Y:S01]  /*3a80*/  UTCIMMA gdesc[UR14], gdesc[UR16], tmem[UR11], tmem[UR34], idesc[UR35], UPT ;  /* 0x00ff22100e0075ea */ /* 0x0005e2000b80010b */
[----:B------:R2:W-:Y:S01]  /*3a90*/  UTCIMMA gdesc[UR8], gdesc[UR12], tmem[UR11], tmem[UR32], idesc[UR33], UPT ;  /* 0x00ff200c080075ea */ /* 0x0005e2000b80010b */
[----:B------:R2:W-:Y:S01]  /*3aa0*/  UTCBAR.MULTICAST [UR25], URZ, UR27 ;  /* 0x000000ff190073e9 */ /* 0x0005e2000800081b */
[----:B------:R-:W-:Y:S01]  /*3ab0*/  UMOV UR10, UR24 ;  /* 0x00000018000a7c82 */ /* 0x000fe20008000000 */
[----:B------:R-:W-:Y:S05]  /*3ac0*/  BRA.U UP3, `(.L_x_66) ;  /* 0xfffffffd03507547 */ /* 0x000fea000b83ffff */
.L_x_63:
[----:B--2---:R-:W-:Y:S01]  /*3ad0*/  UIADD3 UR4, UPT, UPT, UR30, 0x1, URZ ;  /* 0x000000011e047890 */ /* 0x004fe2000fffe0ff */
[C---:B------:R-:W-:Y:S01]  /*3ae0*/  ISETP.NE.AND P0, PT, R10.reuse, 0x2, PT ;  /* 0x000000020a00780c */ /* 0x040fe20003f05270 */
[----:B------:R-:W-:Y:S02]  /*3af0*/  UIADD3 UR5, UPT, UPT, UR31, 0xc0, URZ ;  /* 0x000000c01f057890 */ /* 0x000fe4000fffe0ff */
[----:B------:R-:W-:Y:S01]  /*3b00*/  UISETP.NE.AND UP0, UPT, UR4, 0x4, UPT ;  /* 0x000000040400788c */ /* 0x000fe2000bf05270 */
[----:B-1----:R-:W-:Y:S02]  /*3b10*/  SEL R0, RZ, 0x1, P0 ;  /* 0x00000001ff007807 */ /* 0x002fe40000000000 */
[----:B------:R-:W-:Y:S01]  /*3b20*/  SEL R10, R10, RZ, P0 ;  /* 0x000000ff0a0a7207 */ /* 0x000fe20000000000 */
[----:B------:R-:W-:Y:S01]  /*3b30*/  USEL UR6, URZ, 0x1, UP0 ;  /* 0x00000001ff067887 */ /* 0x000fe20008000000 */
[----:B------:R-:W-:Y:S01]  /*3b40*/  LOP3.LUT R9, R9, R0, RZ, 0x3c, !PT ;  /* 0x0000000009097212 */ /* 0x000fe200078e3cff */
[----:B------:R-:W-:Y:S01]  /*3b50*/  USEL UR30, UR4, URZ, UP0 ;  /* 0x000000ff041e7287 */ /* 0x000fe20008000000 */
[----:B------:R1:W-:Y:S03]  /*3b60*/  UTCBAR [UR5], URZ ;  /* 0x000000ff050073e9 */ /* 0x0003e600080000ff */
[----:B------:R-:W-:Y:S01]  /*3b70*/  LOP3.LUT R11, R11, UR6, RZ, 0x3c, !PT ;  /* 0x000000060b0b7c12 */ /* 0x000fe2000f8e3cff */
[----:B------:R-:W-:Y:S07]  /*3b80*/  @P1 BRA `(.L_x_67) ;  /* 0xfffffff800881947 */ /* 0x000fee000383ffff */
[----:B------:R-:W2:Y:S01]  /*3b90*/  S2UR UR8, SR_CgaCtaId ;  /* 0x00000000000879c3 */ /* 0x000ea20000008800 */
[----:B------:R-:W-:Y:S01]  /*3ba0*/  ELECT P0, URZ, PT ;  /* 0x0000000000ff782f */ /* 0x000fe20003800000 */
[----:B------:R-:W-:Y:S01]  /*3bb0*/  IMAD.MOV.U32 R0, RZ, RZ, 0x1 ;  /* 0x00000001ff007424 */ /* 0x000fe200078e00ff */
[----:B------:R-:W-:Y:S01]  /*3bc0*/  UIADD3 UR26, UPT, UPT, UR26, 0xe0, URZ ;  /* 0x000000e01a1a7890 */ /* 0x000fe2000fffe0ff */
[----:B------:R-:W-:Y:S01]  /*3bd0*/  SHF.L.U32 R2, R11, 0x1f, RZ ;  /* 0x0000001f0b027819 */ /* 0x000fe200000006ff */
[----:B------:R-:W-:-:S03]  /*3be0*/  UMOV UR4, 0x40 ;  /* 0x0000004000047882 */ /* 0x000fc60000000000 */
[----:B------:R-:W-:Y:S01]  /*3bf0*/  UVIRTCOUNT.DEALLOC.SMPOOL 0x80 ;  /* 0x000000800000784c */ /* 0x000fe20000000000 */
[----:B--2---:R-:W-:Y:S02]  /*3c00*/  ULEA UR8, UR8, UR4, 0x18 ;  /* 0x0000000408087291 */ /* 0x004fe4000f8ec0ff */
[----:B------:R-:W-:-:S07]  /*3c10*/  ULEA UR4, UR30, UR26, 0x3 ;  /* 0x0000001a1e047291 */ /* 0x000fce000f8e18ff */
[----:B------:R2:W-:Y:S02]  /*3c20*/  @P0 STS.U8 [UR8+0x1c], R0 ;  /* 0x00001c00ff000988 */ /* 0x0005e40008000008 */
[----:B------:R-:W4:Y:S02]  /*3c30*/  SYNCS.PHASECHK.TRANS64.TRYWAIT P0, [UR4], R2 ;  /* 0x00000002ff0075a7 */ /* 0x000f240008001104 */
[----:B--2-4-:R-:W-:Y:S05]  /*3c40*/  @!P0 BRA `(.L_x_68) ;  /* 0x0000006000a48947 */ /* 0x014fea0003800000 */
.L_x_155:
[----:B------:R-:W-:-:S04]  /*3c50*/  UIADD3 UR4, UPT, UPT, UR30, 0x1, URZ ;  /* 0x000000011e047890 */ /* 0x000fc8000fffe0ff */
[----:B------:R-:W-:-:S04]  /*3c60*/  UISETP.NE.AND UP0, UPT, UR4, 0x4, UPT ;  /* 0x000000040400788c */ /* 0x000fc8000bf05270 */
[----:B------:R-:W-:Y:S02]  /*3c70*/  USEL UR6, URZ, 0x1, UP0 ;  /* 0x00000001ff067887 */ /* 0x000fe40008000000 */
[----:B------:R-:W-:-:S04]  /*3c80*/  USEL UR4, UR4, URZ, UP0 ;  /* 0x000000ff04047287 */ /* 0x000fc80008000000 */
[----:B-1----:R-:W-:Y:S01]  /*3c90*/  ULEA UR5, UR4, UR26, 0x3 ;  /* 0x0000001a04057291 */ /* 0x002fe2000f8e18ff */
[----:B--2---:R-:W-:-:S04]  /*3ca0*/  LOP3.LUT R2, R11, UR6, RZ, 0x3c, !PT ;  /* 0x000000060b027c12 */ /* 0x004fc8000f8e3cff */
[----:B------:R-:W-:-:S04]  /*3cb0*/  SHF.L.U32 R3, R2, 0x1f, RZ ;  /* 0x0000001f02037819 */ /* 0x000fc800000006ff */
[----:B------:R-:W1:Y:S02]  /*3cc0*/  SYNCS.PHASECHK.TRANS64.TRYWAIT P0, [UR5], R3 ;  /* 0x00000003ff0075a7 */ /* 0x000e640008001105 */
[----:B-1----:R-:W-:Y:S05]  /*3cd0*/  @!P0 BRA `(.L_x_69) ;  /* 0x0000006000988947 */ /* 0x002fea0003800000 */
.L_x_157:
        /* <DEDUP_REMOVED lines=9> */
.L_x_159:
[----:B------:R-:W-:-:S04]  /*3d70*/  UIADD3 UR4, UPT, UPT, UR4, 0x1, URZ ;  /* 0x0000000104047890 */ /* 0x000fc8000fffe0ff */
[----:B------:R-:W-:-:S04]  /*3d80*/  UISETP.NE.AND UP0, UPT, UR4, 0x4, UPT ;  /* 0x000000040400788c */ /* 0x000fc8000bf05270 */
[----:B------:R-:W-:Y:S02]  /*3d90*/  USEL UR5, URZ, 0x1, UP0 ;  /* 0x00000001ff057887 */ /* 0x000fe40008000000 */
[----:B------:R-:W-:-:S04]  /*3da0*/  USEL UR4, UR4, URZ, UP0 ;  /* 0x000000ff04047287 */ /* 0x000fc80008000000 */
[----:B------:R-:W-:Y:S01]  /*3db0*/  ULEA UR4, UR4, UR26, 0x3 ;  /* 0x0000001a04047291 */ /* 0x000fe2000f8e18ff */
[----:B------:R-:W-:-:S04]  /*3dc0*/  LOP3.LUT R2, R2, UR5, RZ, 0x3c, !PT ;  /* 0x0000000502027c12 */ /* 0x000fc8000f8e3cff */
[----:B------:R-:W-:-:S04]  /*3dd0*/  SHF.L.U32 R2, R2, 0x1f, RZ ;  /* 0x0000001f02027819 */ /* 0x000fc800000006ff */
[----:B------:R-:W2:Y:S02]  /*3de0*/  SYNCS.PHASECHK.TRANS64.TRYWAIT P0, [UR4], R2 ;  /* 0x00000002ff0075a7 */ /* 0x000ea40008001104 */
[----:B--2---:R-:W-:Y:S05]  /*3df0*/  @!P0 BRA `(.L_x_71) ;  /* 0x0000006000808947 */ /* 0x004fea0003800000 */
.L_x_161:
[----:B------:R-:W-:Y:S01]  /*3e00*/  NOP ;  /* 0x0000000000007918 */ /* 0x000fe20000000000 */
[----:B-1----:R-:W1:Y:S01]  /*3e10*/  LDS R0, [UR8+0x14] ;  /* 0x00001408ff007984 */ /* 0x002e620008000800 */
[----:B------:R-:W-:Y:S01]  /*3e20*/  ULOP3.LUT UR4, UR42, 0xffff, URZ, 0xc0, !UPT ;  /* 0x0000ffff2a047892 */ /* 0x000fe2000f8ec0ff */
[----:B------:R-:W-:Y:S01]  /*3e30*/  UMOV UR5, 0xffff ;  /* 0x0000ffff00057882 */ /* 0x000fe20000000000 */
[----:B------:R-:W-:Y:S02]  /*3e40*/  UMOV UR6, 0x1 ;  /* 0x0000000100067882 */ /* 0x000fe40000000000 */
[----:B------:R-:W-:-:S04]  /*3e50*/  USHF.R.U32.HI UR4, URZ, 0x5, UR4 ;  /* 0x00000005ff047899 */ /* 0x000fc80008011604 */
[----:B------:R-:W-:Y:S02]  /*3e60*/  USHF.L.U32 UR5, UR5, UR4, URZ ;  /* 0x0000000405057299 */ /* 0x000fe400080006ff */
[----:B------:R-:W-:-:S04]  /*3e70*/  USHF.L.U32 UR4, UR6, UR4, URZ ;  /* 0x0000000406047299 */ /* 0x000fc800080006ff */
[----:B-1----:R-:W-:-:S04]  /*3e80*/  LOP3.LUT R0, R0, UR5, RZ, 0xc0, !PT ;  /* 0x0000000500007c12 */ /* 0x002fc8000f8ec0ff */
[----:B------:R-:W-:-:S13]  /*3e90*/  ISETP.NE.AND P0, PT, R0, UR5, PT ;  /* 0x0000000500007c0c */ /* 0x000fda000bf05270 */
[----:B------:R-:W-:Y:S05]  /*3ea0*/  @P0 BRA `(.L_x_72) ;  /* 0x0000000000580947 */ /* 0x000fea0003800000 */
[----:B------:R-:W1:Y:S02]  /*3eb0*/  LDS R0, [UR8+0x18] ;  /* 0x00001808ff007984 */ /* 0x000e640008000800 */
[----:B-1----:R-:W-:-:S04]  /*3ec0*/  LOP3.LUT R0, R0, UR4, RZ, 0xc0, !PT ;  /* 0x0000000400007c12 */ /* 0x002fc8000f8ec0ff */
[----:B------:R-:W-:-:S13]  /*3ed0*/  ISETP.NE.AND P0, PT, R0, UR4, PT ;  /* 0x0000000400007c0c */ /* 0x000fda000bf05270 */
[----:B------:R-:W-:Y:S05]  /*3ee0*/  @P0 BRA `(.L_x_73) ;  /* 0x00000000003c0947 */ /* 0x000fea0003800000 */
[----:B------:R-:W1:Y:S01]  /*3ef0*/  S2R R2, SR_LANEID ;  /* 0x0000000000027919 */ /* 0x000e620000000000 */
[----:B------:R-:W-:-:S06]  /*3f00*/  ULOP3.LUT UR5, URZ, UR5, URZ, 0x33, !UPT ;  /* 0x00000005ff057292 */ /* 0x000fcc000f8e33ff */
[----:B------:R-:W-:-:S04]  /*3f10*/  IMAD.U32 R0, RZ, RZ, UR5 ;  /* 0x00000005ff007e24 */ /* 0x000fc8000f8e00ff */
[----:B------:R2:W4:Y:S02]  /*3f20*/  REDUX UR7, R0 ;  /* 0x00000000000773c4 */ /* 0x0005240000000000 */
[----:B------:R1:W-:Y:S01]  /*3f30*/  UTCATOMSWS.AND URZ, UR5 ;  /* 0x0000000500ff79e3 */ /* 0x0003e20008000000 */
[----:B--2---:R-:W-:Y:S01]  /*3f40*/  LOP3.LUT R0, RZ, UR4, RZ, 0x33, !PT ;  /* 0x00000004ff007c12 */ /* 0x004fe2000f8e33ff */
[----:B------:R-:W-:Y:S02]  /*3f50*/  VOTEU.ANY UR4, UPT, PT ;  /* 0x0000000000047886 */ /* 0x000fe400038e0100 */
[----:B------:R-:W-:Y:S02]  /*3f60*/  UFLO.U32 UR4, UR4 ;  /* 0x00000004000472bd */ /* 0x000fe400080e0000 */
[----:B------:R-:W2:Y:S04]  /*3f70*/  REDUX UR6, R0 ;  /* 0x00000000000673c4 */ /* 0x000ea80000000000 */
[----:B-1----:R-:W-:-:S02]  /*3f80*/  ISETP.EQ.U32.AND P0, PT, R2, UR4, PT ;  /* 0x0000000402007c0c */ /* 0x002fc4000bf02070 */
[----:B----4-:R-:W-:-:S11]  /*3f90*/  MOV R2, UR7 ;  /* 0x0000000700027c02 */ /* 0x010fd60008000f00 */
[----:B------:R1:W-:Y:S01]  /*3fa0*/  @P0 ATOMS.AND RZ, [UR8+0x14], R2 ;  /* 0x00001402ffff098c */ /* 0x0003e2000a800008 */
[----:B--2---:R-:W-:-:S05]  /*3fb0*/  IMAD.U32 R0, RZ, RZ, UR6 ;  /* 0x00000006ff007e24 */ /* 0x004fca000f8e00ff */
[----:B------:R1:W-:Y:S01]  /*3fc0*/  @P0 ATOMS.AND RZ, [UR8+0x18], R0 ;  /* 0x00001800ffff098c */ /* 0x0003e2000a800008 */
[----:B------:R-:W-:Y:S05]  /*3fd0*/  BRA `(.L_x_74) ;  /* 0x0000000000147947 */ /* 0x000fea0003800000 */
.L_x_73:
[----:B------:R-:W-:Y:S02]  /*3fe0*/  MOV R2, 0x4000 ;  /* 0x0000400000027802 */ /* 0x000fe40000000f00 */
[----:B---3-5:R-:W-:Y:S05]  /*3ff0*/  CALL.REL.NOINC `($__internal_0_$__cuda_sm10x_tcgen05_guardrail_trap_col_being_dealloced_not_returned_by_alloc) ;  /* 0x0000006400647944 */ /* 0x028fea0003c00000 */
[----:B------:R-:W-:Y:S05]  /*4000*/  BRA `(.L_x_74) ;  /* 0x0000000000087947 */ /* 0x000fea0003800000 */
.L_x_72:
[----:B------:R-:W-:Y:S02]  /*4010*/  MOV R2, 0x4030 ;  /* 0x0000403000027802 */ /* 0x000fe40000000f00 */
[----:B---3-5:R-:W-:Y:S05]  /*4020*/  CALL.REL.NOINC `($__internal_2_$__cuda_sm10x_tcgen05_guardrail_trap_unallocated_columns_being_dealloced) ;  /* 0x0000006400707944 */ /* 0x028fea0003c00000 */
.L_x_74:
[----:B------:R-:W-:Y:S01]  /*4030*/  NOP ;  /* 0x0000000000007918 */ /* 0x000fe20000000000 */
[----:B------:R-:W-:Y:S05]  /*4040*/  EXIT ;  /* 0x000000000000794d */ /* 0x000fea0003800000 */
.L_x_56:
[----:B------:R-:W-:-:S09]  /*4050*/  UISETP.NE.OR UP0, UPT, UR17, 0x3, !UP3 ;  /* 0x000000031100788c */ /* 0x000fd2000df05670 */
[----:B------:R-:W-:Y:S05]  /*4060*/  BRA.U UP0, `(.L_x_75) ;  /* 0x0000001100587547 */ /* 0x000fea000b800000 */
[----:B------:R-:W2:Y:S01]  /*4070*/  LDCU UR31, c[0x0][0x370] ;  /* 0x00006e00ff1f77ac */ /* 0x000ea20008000800 */
[----:B------:R-:W3:Y:S01]  /*4080*/  LDC.64 R16, c[0x0][0x348] ;  /* 0x0000d200ff107b82 */ /* 0x000ee20000000a00 */
[----:B------:R-:W-:Y:S02]  /*4090*/  HFMA2 R13, -RZ, RZ, 0, 0 ;  /* 0x00000000ff0d7431 */ /* 0x000fe400000001ff */
[----:B------:R-:W-:Y:S01]  /*40a0*/  IMAD.MOV.U32 R15, RZ, RZ, 0x1 ;  /* 0x00000001ff0f7424 */ /* 0x000fe200078e00ff */
[----:B------:R-:W2:Y:S01]  /*40b0*/  LDCU.128 UR48, c[0x0][0xb10] ;  /* 0x00016200ff3077ac */ /* 0x000ea20008000c00 */
[----:B------:R-:W-:Y:S01]  /*40c0*/  IMAD.MOV.U32 R14, RZ, RZ, RZ ;  /* 0x000000ffff0e7224 */ /* 0x000fe200078e00ff */
[----:B------:R-:W-:Y:S01]  /*40d0*/  MOV R7, 0x1000 ;  /* 0x0000100000077802 */ /* 0x000fe20000000f00 */
[----:B------:R-:W4:Y:S01]  /*40e0*/  LDCU UR30, c[0x0][0x374] ;  /* 0x00006e80ff1e77ac */ /* 0x000f220008000800 */
[----:B------:R-:W1:Y:S01]  /*40f0*/  LDC.64 R2, c[0x0][0x888] ;  /* 0x00022200ff027b82 */ /* 0x000e620000000a00 */
[----:B------:R-:W4:Y:S01]  /*4100*/  LDCU UR15, c[0x0][0xb0c] ;  /* 0x00016180ff0f77ac */ /* 0x000f220008000800 */
[----:B------:R-:W3:Y:S06]  /*4110*/  LDCU UR40, c[0x0][0xb20] ;  /* 0x00016400ff2877ac */ /* 0x000eec0008000800 */
[----:B------:R-:W1:Y:S01]  /*4120*/  LDC.64 R4, c[0x0][0x890] ;  /* 0x00022400ff047b82 */ /* 0x000e620000000a00 */
[----:B------:R-:W3:Y:S01]  /*4130*/  LDCU UR4, c[0x0][0xb30] ;  /* 0x00016600ff0477ac */ /* 0x000ee20008000800 */
[----:B------:R-:W-:Y:S01]  /*4140*/  UMOV UR21, 0x400 ;  /* 0x0000040000157882 */ /* 0x000fe20000000000 */
[----:B--2---:R-:W-:-:S02]  /*4150*/  UIMAD.WIDE.U32 UR6, UR31, UR48, URZ ;  /* 0x000000301f0672a5 */ /* 0x004fc4000f8e00ff */
[----:B----4-:R-:W-:Y:S02]  /*4160*/  UIMAD.WIDE.U32 UR8, UR30, UR51, URZ ;  /* 0x000000331e0872a5 */ /* 0x010fe4000f8e00ff */
[----:B------:R-:W-:Y:S02]  /*4170*/  ULEA UR21, UR45, UR21, 0x18 ;  /* 0x000000152d157291 */ /* 0x000fe4000f8ec0ff */
[----:B------:R-:W-:Y:S02]  /*4180*/  UPLOP3.LUT UP3, UPT, UPT, UPT, UPT, 0x40, 0x4 ;  /* 0x000000000004789c */ /* 0x000fe40003f6e870 */
[----:B------:R-:W-:Y:S01]  /*4190*/  UIADD3 UR37, UPT, UPT, UR21, 0x68, URZ ;  /* 0x0000006815257890 */ /* 0x000fe2000fffe0ff */
[----:B------:R-:W-:Y:S01]  /*41a0*/  UMOV UR6, UR7 ;  /* 0x0000000700067c82 */ /* 0x000fe20008000000 */
[----:B------:R-:W-:Y:S01]  /*41b0*/  UMOV UR38, UR9 ;  /* 0x0000000900267c82 */ /* 0x000fe20008000000 */
[----:B------:R-:W-:Y:S02]  /*41c0*/  UISETP.GE.AND UP0, UPT, UR42, 0x1, UPT ;  /* 0x000000012a00788c */ /* 0x000fe4000bf06270 */
[----:B------:R-:W-:Y:S01]  /*41d0*/  UISETP.NE.AND UP4, UPT, UR42, 0x1, UPT ;  /* 0x000000012a00788c */ /* 0x000fe2000bf85270 */
[----:B------:R-:W2:Y:S01]  /*41e0*/  LDCU.64 UR22, c[0x0][0xb28] ;  /* 0x00016500ff1677ac */ /* 0x000ea20008000a00 */
[----:B------:R-:W-:-:S02]  /*41f0*/  UISETP.NE.AND UP6, UPT, UR15, 0x1, UPT ;  /* 0x000000010f00788c */ /* 0x000fc4000bfc5270 */
[----:B------:R-:W-:Y:S02]  /*4200*/  UISETP.NE.AND UP5, UPT, UR50, 0x1, UPT ;  /* 0x000000013200788c */ /* 0x000fe4000bfa5270 */
[----:B------:R-:W-:Y:S02]  /*4210*/  UIADD3 UR33, UPT, UPT, UR21, 0x50, URZ ;  /* 0x0000005015217890 */ /* 0x000fe4000fffe0ff */
[----:B------:R-:W-:Y:S02]  /*4220*/  UIADD3 UR25, UPT, UPT, UR21, 0x58, URZ ;  /* 0x0000005815197890 */ /* 0x000fe4000fffe0ff */
[----:B------:R-:W-:Y:S02]  /*4230*/  UIADD3 UR17, UPT, UPT, UR21, 0x60, URZ ;  /* 0x0000006015117890 */ /* 0x000fe4000fffe0ff */
[----:B------:R-:W-:Y:S02]  /*4240*/  UPRMT UR37, UR45, 0x654, UR37 ;  /* 0x000006542d257896 */ /* 0x000fe40008000025 */
[----:B------:R-:W-:-:S02]  /*4250*/  USHF.R.U32.HI UR39, URZ, UR49, UR6 ;  /* 0x00000031ff277299 */ /* 0x000fc40008011606 */
[----:B---3--:R-:W-:Y:S02]  /*4260*/  USHF.R.U32.HI UR38, URZ, UR40, UR38 ;  /* 0x00000028ff267299 */ /* 0x008fe40008011626 */
[----:B------:R-:W-:-:S11]  /*4270*/  UISETP.NE.AND UP2, UPT, UR4, 0x1, UPT ;  /* 0x000000010400788c */ /* 0x000fd6000bf45270 */
.L_x_86:
[C---:B------:R-:W-:Y:S02]  /*4280*/  LEA R12, R14.reuse, UR21, 0x3 ;  /* 0x000000150e0c7c11 */ /* 0x040fe4000f8e18ff */
[----:B------:R-:W-:Y:S02]  /*4290*/  SHF.L.U32 R0, R13, 0x1f, RZ ;  /* 0x0000001f0d007819 */ /* 0x000fe400000006ff */
[----:B------:R-:W-:Y:S02]  /*42a0*/  LEA R8, R14, UR21, 0x4 ;  /* 0x000000150e087c11 */ /* 0x000fe4000f8e20ff */
[----:B---3--:R-:W3:Y:S02]  /*42b0*/  SYNCS.PHASECHK.TRANS64.TRYWAIT P0, [R12+URZ+0xa0], R0 ;  /* 0x0000a0000c0075a7 */ /* 0x008ee400080011ff */
[----:B---3--:R-:W-:Y:S05]  /*42c0*/  @!P0 BRA `(.L_x_76) ;  /* 0x0000005c00648947 */ /* 0x008fea0003800000 */
.L_x_162:
[----:B------:R-:W4:Y:S01]  /*42d0*/  LDS.128 R8, [R8+0x130] ;  /* 0x0001300008087984 */ /* 0x000f220000000c00 */
[----:B------:R-:W-:Y:S01]  /*42e0*/  UISETP.GE.AND UP0, UPT, UR42, 0x1, UPT ;  /* 0x000000012a00788c */ /* 0x000fe2000bf06270 */
[----:B------:R-:W-:Y:S01]  /*42f0*/  @!PT LDS RZ, [RZ] ;  /* 0x00000000fffff984 */ /* 0x000fe20000000800 */
[----:B------:R-:W-:Y:S01]  /*4300*/  @!PT LDS RZ, [RZ] ;  /* 0x00000000fffff984 */ /* 0x000fe20000000800 */
[----:B------:R-:W-:Y:S01]  /*4310*/  @!PT LDS RZ, [RZ] ;  /* 0x00000000fffff984 */ /* 0x000fe20000000800 */
[----:B------:R-:W-:Y:S01]  /*4320*/  @!PT LDS RZ, [RZ] ;  /* 0x00000000fffff984 */ /* 0x000fe20000000800 */
[----:B------:R1:W-:Y:S06]  /*4330*/  MEMBAR.ALL.CTA ;  /* 0x0000000000007992 */ /* 0x0003ec0000008000 */
[----:B-1----:R-:W1:Y:S01]  /*4340*/  FENCE.VIEW.ASYNC.S ;  /* 0x00000000000073c6 */ /* 0x002e620000000000 */
[----:B----4-:R-:W-:Y:S11]  /*4350*/  LOP3.LUT P0, RZ, R10, 0x1, RZ, 0xc0, !PT ;  /* 0x000000010aff7812 */ /* 0x010ff6000780c0ff */
[----:B------:R-:W-:Y:S02]  /*4360*/  @!UPT UIADD3 URZ, UPT, UPT, URZ, URZ, URZ ;  /* 0x000000fffffff290 */ /* 0x000fe4000fffe0ff */
[----:B-1----:R-:W-:Y:S01]  /*4370*/  VOTEU.ANY UP1, P0 ;  /* 0x0000000000ff7886 */ /* 0x002fe20000020100 */
[----:B------:R-:W-:Y:S11]  /*4380*/  PLOP3.LUT P0, PT, PT, PT, UP1, 0x80, 0x8 ;  /* 0x000000000008781c */ /* 0x000ff60003f0f018 */
[----:B------:R-:W-:Y:S02]  /*4390*/  @!UPT UIADD3 URZ, UPT, UPT, URZ, URZ, URZ ;  /* 0x000000fffffff290 */ /* 0x000fe4000fffe0ff */
[----:B---3--:R-:W-:Y:S02]  /*43a0*/  @P0 SHF.R.U32.HI R0, RZ, 0x10, R9 ;  /* 0x00000010ff000819 */ /* 0x008fe40000011609 */
[----:B------:R-:W-:Y:S02]  /*43b0*/  @P0 MOV R6, R8 ;  /* 0x0000000800060202 */ /* 0x000fe40000000f00 */
[----:B------:R-:W-:Y:S01]  /*43c0*/  @P0 R2UR UR4, R0 ;  /* 0x00000000000402ca */ /* 0x000fe200000e0000 */
[----:B------:R-:W-:Y:S01]  /*43d0*/  VIADD R0, R12, 0xb0 ;  /* 0x000000b00c007836 */ /* 0x000fe20000000000 */
[----:B------:R-:W-:Y:S02]  /*43e0*/  @P0 LOP3.LUT R8, R9, 0xffff, RZ, 0xc0, !PT ;  /* 0x0000ffff09080812 */ /* 0x000fe400078ec0ff */
[----:B------:R-:W-:Y:S02]  /*43f0*/  @P0 R2UR UR6, R6 ;  /* 0x00000000060602ca */ /* 0x000fe400000e0000 */
[----:B------:R-:W-:Y:S02]  /*4400*/  PRMT R0, RZ, 0x654, R0 ;  /* 0x00000654ff007816 */ /* 0x000fe40000000000 */
[----:B------:R-:W-:Y:S02]  /*4410*/  @P0 R2UR UR5, R8 ;  /* 0x00000000080502ca */ /* 0x000fe400000e0000 */
[----:B------:R1:W-:Y:S03]  /*4420*/  SYNCS.ARRIVE.TRANS64.RED.A1T0 RZ, [R0+URZ], RZ ;  /* 0x000000ff00ff79a7 */ /* 0x0003e600081004ff */
[----:B------:R-:W-:Y:S04]  /*4430*/  @UP1 UMOV UR29, UR4 ;  /* 0x00000004001d1c82 */ /* 0x000fe80008000000 */
[----:B------:R-:W-:Y:S04]  /*4440*/  @UP1 UMOV UR14, UR6 ;  /* 0x00000006000e1c82 */ /* 0x000fe80008000000 */
[----:B------:R-:W-:Y:S01]  /*4450*/  @UP1 UMOV UR13, UR5 ;  /* 0x00000005000d1c82 */ /* 0x000fe20008000000 */
[----:B------:R-:W-:Y:S05]  /*4460*/  BRA.U !UP0, `(.L_x_77) ;  /* 0x0000000108a47547 */ /* 0x000fea000b800000 */
[----:B------:R-:W-:Y:S02]  /*4470*/  UIMAD.WIDE.U32 UR18, UR13, UR51, URZ ;  /* 0x000000330d1272a5 */ /* 0x000fe4000f8e00ff */
[----:B------:R-:W-:Y:S02]  /*4480*/  UIMAD.WIDE.U32 UR26, UR14, UR48, URZ ;  /* 0x000000300e1a72a5 */ /* 0x000fe4000f8e00ff */
[----:B------:R-:W-:Y:S02]  /*4490*/  USEL UR4, UR30, UR38, !UP5 ;  /* 0x000000261e047287 */ /* 0x000fe4000e800000 */
[----:B------:R-:W-:Y:S02]  /*44a0*/  USEL UR7, UR31, UR39, !UP6 ;  /* 0x000000271f077287 */ /* 0x000fe4000f000000 */
[----:B--2---:R-:W-:Y:S02]  /*44b0*/  UIMAD.WIDE.U32 UR8, UR4, UR22, URZ ;  /* 0x00000016040872a5 */ /* 0x004fe4000f8e00ff */
[----:B------:R-:W-:Y:S01]  /*44c0*/  UIMAD.WIDE.U32 UR10, UR7, UR22, URZ ;  /* 0x00000016070a72a5 */ /* 0x000fe2000f8e00ff */
[----:B------:R-:W-:Y:S02]  /*44d0*/  UMOV UR5, UR19 ;  /* 0x0000001300057c82 */ /* 0x000fe40008000000 */
[----:B------:R-:W-:Y:S03]  /*44e0*/  USHF.R.U32.HI UR6, URZ, UR40, UR5 ;  /* 0x00000028ff067299 */ /* 0x000fe60008011605 */
[----:B------:R-:W-:Y:S01]  /*44f0*/  UMOV UR5, UR27 ;  /* 0x0000001b00057c82 */ /* 0x000fe20008000000 */
[----:B------:R-:W-:Y:S02]  /*4500*/  USEL UR6, UR13, UR6, !UP5 ;  /* 0x000000060d067287 */ /* 0x000fe4000e800000 */
[----:B------:R-:W-:Y:S03]  /*4510*/  USHF.R.U32.HI UR12, URZ, UR49, UR5 ;  /* 0x00000031ff0c7299 */ /* 0x000fe60008011605 */
[----:B------:R-:W-:Y:S02]  /*4520*/  UMOV UR5, UR9 ;  /* 0x0000000900057c82 */ /* 0x000fe40008000000 */
[----:B------:R-:W-:Y:S03]  /*4530*/  @UP4 USHF.R.U32.HI UR4, URZ, UR23, UR5 ;  /* 0x00000017ff044299 */ /* 0x000fe60008011605 */
[----:B------:R-:W-:Y:S01]  /*4540*/  UMOV UR5, UR11 ;  /* 0x0000000b00057c82 */ /* 0x000fe20008000000 */
[----:B------:R-:W-:Y:S02]  /*4550*/  UIMAD UR4, UR42, UR4, URZ ;  /* 0x000000042a0472a4 */ /* 0x000fe4000f8e02ff */
[----:B------:R-:W-:Y:S02]  /*4560*/  @UP4 USHF.R.U32.HI UR7, URZ, UR23, UR5 ;  /* 0x00000017ff074299 */ /* 0x000fe40008011605 */
[----:B------:R-:W-:Y:S02]  /*4570*/  UIMAD.WIDE.U32 UR10, UR6, UR22, URZ ;  /* 0x00000016060a72a5 */ /* 0x000fe4000f8e00ff */
[----:B------:R-:W-:Y:S02]  /*4580*/  USEL UR5, UR14, UR12, !UP6 ;  /* 0x0000000c0e057287 */ /* 0x000fe4000f000000 */
[----:B------:R-:W-:Y:S02]  /*4590*/  UIMAD UR8, UR42, UR7, URZ ;  /* 0x000000072a0872a4 */ /* 0x000fe4000f8e02ff */
[----:B------:R-:W-:Y:S03]  /*45a0*/  UISETP.GE.AND UP0, UPT, UR6, UR4, UPT ;  /* 0x000000040600728c */ /* 0x000fe6000bf06270 */
[----:B------:R-:W-:Y:S01]  /*45b0*/  UMOV UR4, UR11 ;  /* 0x0000000b00047c82 */ /* 0x000fe20008000000 */
[----:B------:R-:W-:Y:S02]  /*45c0*/  UISETP.GE.OR UP0, UPT, UR5, UR8, UP0 ;  /* 0x000000080500728c */ /* 0x000fe40008706670 */
[----:B------:R-:W-:Y:S02]  /*45d0*/  USHF.R.U32.HI UR4, URZ, UR23, UR4 ;  /* 0x00000017ff047299 */ /* 0x000fe40008011604 */
[----:B------:R-:W-:Y:S02]  /*45e0*/  UIMAD.WIDE.U32 UR8, UR5, UR22, URZ ;  /* 0x00000016050872a5 */ /* 0x000fe4000f8e00ff */
[----:B------:R-:W-:Y:S04]  /*45f0*/  USEL UR10, UR6, UR4, !UP4 ;  /* 0x00000004060a7287 */ /* 0x000fe8000e000000 */
[----:B------:R-:W-:Y:S01]  /*4600*/  UIADD3 UR11, UPT, UPT, -UR10, URZ, URZ ;  /* 0x000000ff0a0b7290 */ /* 0x000fe2000fffe1ff */
[----:B------:R-:W-:Y:S02]  /*4610*/  @!UP0 UMOV UR4, UR9 ;  /* 0x0000000900048c82 */ /* 0x000fe40008000000 */
[----:B------:R-:W-:Y:S02]  /*4620*/  @!UP0 USHF.R.U32.HI UR4, URZ, UR23, UR4 ;  /* 0x00000017ff048299 */ /* 0x000fe40008011604 */
[----:B------:R-:W-:Y:S02]  /*4630*/  UIMAD UR8, UR42, UR11, UR6 ;  /* 0x0000000b2a0872a4 */ /* 0x000fe4000f8e0206 */
[----:B------:R-:W-:Y:S04]  /*4640*/  @!UP0 USEL UR4, UR5, UR4, !UP4 ;  /* 0x0000000405048287 */ /* 0x000fe8000e000000 */
[----:B------:R-:W-:Y:S02]  /*4650*/  @!UP0 UIMAD UR8, UR7, UR8, UR4 ;  /* 0x00000008070882a4 */ /* 0x000fe4000f8e0204 */
[----:B------:R-:W-:Y:S02]  /*4660*/  @!UP0 UIADD3 UR9, UPT, UPT, UR10, -UR4, URZ ;  /* 0x800000040a098290 */ /* 0x000fe4000fffe0ff */
[----:B------:R-:W-:Y:S02]  /*4670*/  UIADD3 UR4, UPT, UPT, -UR5, URZ, URZ ;  /* 0x000000ff05047290 */ /* 0x000fe4000fffe1ff */
[----:B------:R-:W-:Y:S02]  /*4680*/  UIADD3 UR7, UPT, UPT, -UR6, URZ, URZ ;  /* 0x000000ff06077290 */ /* 0x000fe4000fffe1ff */
[----:B------:R-:W-:Y:S02]  /*4690*/  @!UP0 UIMAD UR6, UR9, UR42, UR5 ;  /* 0x0000002a090682a4 */ /* 0x000fe4000f8e0205 */
[----:B------:R-:W-:Y:S02]  /*46a0*/  UIMAD UR14, UR15, UR4, UR14 ;  /* 0x000000040f0e72a4 */ /* 0x000fe4000f8e020e */
[----:B------:R-:W-:Y:S01]  /*46b0*/  UIMAD UR13, UR50, UR7, UR13 ;  /* 0x00000007320d72a4 */ /* 0x000fe2000f8e020d */
[----:B------:R-:W-:Y:S02]  /*46c0*/  @!UP0 UMOV UR5, UR8 ;  /* 0x0000000800058c82 */ /* 0x000fe40008000000 */
[----:B------:R-:W-:Y:S02]  /*46d0*/  UIMAD UR14, UR5, UR15, UR14 ;  /* 0x0000000f050e72a4 */ /* 0x000fe4000f8e020e */
[----:B------:R-:W-:Y:S11]  /*46e0*/  UIMAD UR13, UR6, UR50, UR13 ;  /* 0x00000032060d72a4 */ /* 0x000ff6000f8e020d */
[----:B------:R-:W-:Y:S01]  /*46f0*/  @!UPT UIADD3 URZ, UPT, UPT, URZ, URZ, URZ ;  /* 0x000000fffffff290 */ /* 0x000fe2000fffe0ff */
.L_x_77:
[----:B------:R-:W3:Y:S01]  /*4700*/  @!UP2 LDCU.128 UR8, c[0x0][0xb10] ;  /* 0x00016200ff08a7ac */ /* 0x000ee20008000c00 */
[C---:B------:R-:W-:Y:S02]  /*4710*/  ISETP.NE.U32.AND P1, PT, R4.reuse, RZ, PT ;  /* 0x000000ff0400720c */ /* 0x040fe40003f25070 */
[----:B------:R-:W-:Y:S02]  /*4720*/  ISETP.NE.U32.AND P0, PT, R4, RZ, PT ;  /* 0x000000ff0400720c */ /* 0x000fe40003f05070 */
[C---:B------:R-:W-:Y:S02]  /*4730*/  ISETP.NE.AND.EX P1, PT, R5.reuse, RZ, PT, P1 ;  /* 0x000000ff0500720c */ /* 0x040fe40003f25310 */
[----:B------:R-:W-:Y:S01]  /*4740*/  ISETP.NE.AND.EX P0, PT, R5, RZ, PT, P0 ;  /* 0x000000ff0500720c */ /* 0x000fe20003f05300 */
[----:B------:R-:W4:Y:S01]  /*4750*/  @!UP2 LDCU UR5, c[0x0][0xb0c] ;  /* 0x00016180ff05a7ac */ /* 0x000f220008000800 */
[----:B------:R-:W-:Y:S01]  /*4760*/  SHF.L.U32 R9, R15, 0x1f, RZ ;  /* 0x0000001f0f097819 */ /* 0x000fe200000006ff */
[----:B------:R-:W-:Y:S02]  /*4770*/  USHF.L.U32 UR35, UR16, 0x6, URZ ;  /* 0x0000000610237899 */ /* 0x000fe400080006ff */
[----:B------:R-:W-:Y:S02]  /*4780*/  USHF.L.U32 UR34, UR20, 0x8, URZ ;  /* 0x0000000814227899 */ /* 0x000fe400080006ff */
[----:B---3--:R-:W-:Y:S07]  /*4790*/  UIMAD.WIDE.U32 UR6, UR14, UR8, URZ ;  /* 0x000000080e0672a5 */ /* 0x008fee000f8e00ff */
[----:B------:R-:W-:Y:S01]  /*47a0*/  @!UP2 UMOV UR4, UR7 ;  /* 0x000000070004ac82 */ /* 0x000fe20008000000 */
[----:B----4-:R-:W-:Y:S02]  /*47b0*/  @!UP2 UISETP.NE.AND UP0, UPT, UR5, 0x1, UPT ;  /* 0x000000010500a88c */ /* 0x010fe4000bf05270 */
[----:B------:R-:W-:Y:S02]  /*47c0*/  @!UP2 USHF.R.U32.HI UR4, URZ, UR9, UR4 ;  /* 0x00000009ff04a299 */ /* 0x000fe40008011604 */
[----:B------:R-:W-:Y:S02]  /*47d0*/  UIMAD.WIDE.U32 UR6, UR13, UR11, URZ ;  /* 0x0000000b0d0672a5 */ /* 0x000fe4000f8e00ff */
[----:B------:R-:W-:Y:S02]  /*47e0*/  @!UP2 USEL UR8, UR14, UR4, !UP0 ;  /* 0x000000040e08a287 */ /* 0x000fe4000c000000 */
[----:B------:R-:W-:Y:S03]  /*47f0*/  @!UP2 UISETP.NE.AND UP0, UPT, UR10, 0x1, UPT ;  /* 0x000000010a00a88c */ /* 0x000fe6000bf05270 */
[----:B------:R-:W-:Y:S02]  /*4800*/  @!UP2 UMOV UR6, UR7 ;  /* 0x000000070006ac82 */ /* 0x000fe40008000000 */
[----:B------:R-:W3:Y:S02]  /*4810*/  @!UP2 LDCU UR4, c[0x0][0xb20] ;  /* 0x00016400ff04a7ac */ /* 0x000ee40008000800 */
[----:B---3--:R-:W-:Y:S04]  /*4820*/  @!UP2 USHF.R.U32.HI UR6, URZ, UR4, UR6 ;  /* 0x00000004ff06a299 */ /* 0x008fe80008011606 */
[----:B------:R-:W-:Y:S04]  /*4830*/  @!UP2 USEL UR6, UR13, UR6, !UP0 ;  /* 0x000000060d06a287 */ /* 0x000fe8000c000000 */
[----:B------:R-:W-:Y:S02]  /*4840*/  @!UP2 UIADD3 UR4, UPT, UPT, -UR8, UR6, URZ ;  /* 0x000000060804a290 */ /* 0x000fe4000fffe1ff */
[----:B------:R-:W-:Y:S02]  /*4850*/  @!UP2 UIADD3 UR6, UPT, UPT, UR8, -UR6, URZ ;  /* 0x800000060806a290 */ /* 0x000fe4000fffe0ff */
[----:B------:R-:W-:Y:S02]  /*4860*/  @!UP2 UIMAD UR14, UR4, UR5, UR14 ;  /* 0x00000005040ea2a4 */ /* 0x000fe4000f8e020e */
[----:B------:R-:W-:Y:S01]  /*4870*/  @!UP2 UIMAD UR13, UR6, UR10, UR13 ;  /* 0x0000000a060da2a4 */ /* 0x000fe2000f8e020d */
[----:B------:R-:W-:Y:S11]  /*4880*/  BRA.U UP3, `(.L_x_78) ;  /* 0x0000000103107547 */ /* 0x000ff6000b800000 */
[----:B------:R-:W-:Y:S04]  /*4890*/  MOV R6, UR46 ;  /* 0x0000002e00067c02 */ /* 0x000fe80008000f00 */
[----:B------:R-:W-:Y:S04]  /*48a0*/  SHF.L.U32 R6, R6, 0x1f, RZ ;  /* 0x0000001f06067819 */ /* 0x000fe800000006ff */
[----:B------:R-:W3:Y:S02]  /*48b0*/  SYNCS.PHASECHK.TRANS64.TRYWAIT P2, [UR21+0x98], R6 ;  /* 0x00009806ff0075a7 */ /* 0x000ee40008041115 */
[----:B---3--:R-:W-:Y:S05]  /*48c0*/  @!P2 BRA `(.L_x_79) ;  /* 0x0000005400f8a947 */ /* 0x008fea0003800000 */
.L_x_78:
[----:B------:R-:W-:Y:S05]  /*48d0*/  @!P1 BRA `(.L_x_80) ;  /* 0x0000000000309947 */ /* 0x000fea0003800000 */
[----:B------:R-:W-:Y:S01]  /*48e0*/  ISETP.NE.U32.AND P1, PT, R2, RZ, PT ;  /* 0x000000ff0200720c */ /* 0x000fe20003f25070 */
[----:B------:R-:W3:Y:S01]  /*48f0*/  LDCU.64 UR4, c[0x0][0x358] ;  /* 0x00006b00ff0477ac */ /* 0x000ee20008000a00 */
[----:B------:R-:W-:Y:S02]  /*4900*/  IMAD.MOV.U32 R74, RZ, RZ, 0x1 ;  /* 0x00000001ff4a7424 */ /* 0x000fe400078e00ff */
[----:B------:R-:W-:Y:S11]  /*4910*/  ISETP.NE.AND.EX P1, PT, R3, RZ, PT, P1 ;  /* 0x000000ff0300720c */ /* 0x000ff60003f25310 */
[----:B------:R-:W-:Y:S02]  /*4920*/  @!UPT UIADD3 URZ, UPT, UPT, URZ, URZ, URZ ;  /* 0x000000fffffff290 */ /* 0x000fe4000fffe0ff */
[----:B------:R-:W4:Y:S01]  /*4930*/  @P1 LDC.64 R10, c[0x0][0x888] ;  /* 0x00022200ff0a1b82 */ /* 0x000f220000000a00 */
[----:B-1----:R-:W-:Y:S04]  /*4940*/  @P1 IMAD R0, R4, UR36, RZ ;  /* 0x0000002404001c24 */ /* 0x002fe8000f8e02ff */
[----:B----4-:R-:W-:Y:S04]  /*4950*/  @P1 IMAD.WIDE R10, R0, 0x4, R10 ;  /* 0x00000004000a1825 */ /* 0x010fe800078e020a */
[----:B------:R-:W-:Y:S01]  /*4960*/  HFMA2 R0, -RZ, RZ, 0, 5.9604644775390625e-08 ;  /* 0x00000001ff007431 */ /* 0x000fe200000001ff */
[----:B---3-5:R3:W5:Y:S04]  /*4970*/  @P1 LDG.E R40, desc[UR4][R10.64] ;  /* 0x000000040a281981 */ /* 0x028768000c1e1900 */
[----:B------:R-:W-:Y:S01]  /*4980*/  @!P1 PRMT R74, R0, 0x7610, R74 ;  /* 0x00007610004a9816 */ /* 0x000fe2000000004a */
[----:B---3--:R-:W4:Y:S06]  /*4990*/  @!P1 LDC R40, c[0x0][0x880] ;  /* 0x00022000ff289b82 */ /* 0x008f2c0000000800 */
.L_x_80:
[----:B----45:R-:W-:Y:S01]  /*49a0*/  @!P0 ISETP.EQ.AND P1, PT, R40, RZ, PT ;  /* 0x000000ff2800820c */ /* 0x030fe20003f22270 */
[----:B------:R-:W-:Y:S01]  /*49b0*/  @!UPT UIADD3 URZ, UPT, UPT, URZ, URZ, URZ ;  /* 0x000000fffffff290 */ /* 0x000fe2000fffe0ff */
[----:B------:R-:W-:Y:S11]  /*49c0*/  @!P0 BRA `(.L_x_81) ;  /* 0x0000000000188947 */ /* 0x000ff60003800000 */
[----:B------:R-:W-:Y:S02]  /*49d0*/  LOP3.LUT P0, RZ, R74, 0xff, RZ, 0xc0, !PT ;  /* 0x000000ff4aff7812 */ /* 0x000fe4000780c0ff */
[----:B------:R-:W-:Y:S04]  /*49e0*/  ISETP.NE.U32.AND P1, PT, R2, RZ, PT ;  /* 0x000000ff0200720c */ /* 0x000fe80003f25070 */
[----:B------:R-:W-:Y:S04]  /*49f0*/  ISETP.NE.AND.EX P1, PT, R3, RZ, PT, P1 ;  /* 0x000000ff0300720c */ /* 0x000fe80003f25310 */
[----:B------:R-:W-:Y:S03]  /*4a00*/  PLOP3.LUT P1, PT, P1, PT, PT, 0x8, 0x80 ;  /* 0x000000000080781c */ /* 0x000fe60000f2e170 */
[----:B------:R-:W-:Y:S11]  /*4a10*/  @P0 ISETP.EQ.AND P1, PT, R40, RZ, PT ;  /* 0x000000ff2800020c */ /* 0x000ff60003f22270 */
[----:B------:R-:W-:Y:S02]  /*4a20*/  @!UPT UIADD3 URZ, UPT, UPT, URZ, URZ, URZ ;  /* 0x000000fffffff290 */ /* 0x000fe4000fffe0ff */
.L_x_81:
[----:B------:R-:W3:Y:S01]  /*4a30*/  SYNCS.PHASECHK.TRANS64.TRYWAIT P2, [UR21+0x70], R9 ;  /* 0x00007009ff0075a7 */ /* 0x000ee20008041115 */
[----:B------:R-:W-:Y:S04]  /*4a40*/  ELECT P0, URZ, PT ;  /* 0x0000000000ff782f */ /* 0x000fe80003800000 */
[----:B------:R-:W-:Y:S11]  /*4a50*/  PLOP3.LUT P1, PT, P1, P0, PT, 0xf2, 0x2f ;  /* 0x00000000002f781c */ /* 0x000ff60000f21e72 */
[----:B------:R-:W-:Y:S02]  /*4a60*/  @!UPT UIADD3 URZ, UPT, UPT, URZ, URZ, URZ ;  /* 0x000000fffffff290 */ /* 0x000fe4000fffe0ff */
[----:B------:R-:W-:Y:S05]  /*4a70*/  @!P1 IADD3 R8, P0, PT, R16, 0x580, RZ ;  /* 0x0000058010089810 */ /* 0x000fea0007f1e0ff */
[----:B-1----:R-:W-:Y:S01]  /*4a80*/  @!P1 IMAD.X R6, RZ, RZ, R17, P0 ;  /* 0x000000ffff069224 */ /* 0x002fe200000e0611 */
[----:B---3--:R-:W-:Y:S07]  /*4a90*/  @!P2 BRA `(.L_x_82) ;  /* 0x00000054009ca947 */ /* 0x008fee0003800000 */
.L_x_165:
[----:B------:R-:W-:Y:S01]  /*4aa0*/  @!P1 R2UR UR5, R8 ;  /* 0x00000000080592ca */ /* 0x000fe200000e0000 */
[----:B------:R-:W-:Y:S01]  /*4ab0*/  VOTEU.ALL UP0, P1 ;  /* 0x0000000000ff7886 */ /* 0x000fe20000800000 */
[----:B------:R-:W-:Y:S01]  /*4ac0*/  @!P1 R2UR UR4, R6 ;  /* 0x00000000060492ca */ /* 0x000fe200000e0000 */
[----:B-1----:R-:W-:Y:S01]  /*4ad0*/  @!P1 IMAD.MOV.U32 R0, RZ, RZ, 0x1000 ;  /* 0x00001000ff009424 */ /* 0x002fe200078e00ff */
[----:B------:R-:W-:Y:S01]  /*4ae0*/  UMOV UR8, 0x0 ;  /* 0x0000000000087882 */ /* 0x000fe20000000000 */
[----:B------:R-:W-:Y:S01]  /*4af0*/  UMOV UR9, 0x10000000 ;  /* 0x1000000000097882 */ /* 0x000fe20000000000 */
[----:B------:R-:W-:Y:S01]  /*4b00*/  @!UP0 UIADD3 UR32, UPT, UPT, UR21, 0x200, URZ ;  /* 0x0000020015208890 */ /* 0x000fe2000fffe0ff */
[----:B------:R-:W-:Y:S01]  /*4b10*/  @!P1 IADD3 R8, P0, PT, R16, 0x580, RZ ;  /* 0x0000058010089810 */ /* 0x000fe20007f1e0ff */
[----:B------:R-:W-:Y:S01]  /*4b20*/  VOTEU.ALL UP0, P1 ;  /* 0x0000000000ff7886 */ /* 0x000fe20000800000 */
[----:B------:R-:W-:Y:S03]  /*4b30*/  UPRMT UR6, UR45, 0x654, UR33 ;  /* 0x000006542d067896 */ /* 0x000fe60008000021 */
[----:B------:R-:W-:Y:S02]  /*4b40*/  @!P1 IMAD.X R6, RZ, RZ, R17, P0 ;  /* 0x000000ffff069224 */ /* 0x000fe400000e0611 */
[----:B------:R-:W-:Y:S02]  /*4b50*/  IMAD.U32 R10, RZ, RZ, UR5 ;  /* 0x00000005ff0a7e24 */ /* 0x000fe4000f8e00ff */
[----:B------:R-:W-:Y:S03]  /*4b60*/  IMAD.U32 R11, RZ, RZ, UR4 ;  /* 0x00000004ff0b7e24 */ /* 0x000fe6000f8e00ff */
[----:B------:R-:W-:Y:S02]  /*4b70*/  @!P1 R2UR UR4, R10 ;  /* 0x000000000a0492ca */ /* 0x000fe400000e0000 */
[----:B------:R-:W-:Y:S11]  /*4b80*/  @!P1 R2UR UR5, R11 ;  /* 0x000000000b0592ca */ /* 0x000ff600000e0000 */
[----:B------:R-:W-:Y:S02]  /*4b90*/  @!UPT UIADD3 URZ, UPT, UPT, URZ, URZ, URZ ;  /* 0x000000fffffff290 */ /* 0x000fe4000fffe0ff */
[----:B------:R1:W-:Y:S01]  /*4ba0*/  @!UP0 UTMALDG.3D [UR32], [UR4], desc[UR8] ;  /* 0x00000820040085b4 */ /* 0x0003e20008011000 */
[----:B------:R1:W-:Y:S01]  /*4bb0*/  @!P1 SYNCS.ARRIVE.TRANS64.RED.A0TR RZ, [UR21+0x50], R0 ;  /* 0x00005000ffff99a7 */ /* 0x0003e20008300415 */
[----:B------:R-:W-:Y:S01]  /*4bc0*/  SYNCS.ARRIVE.TRANS64.RED.A1T0 RZ, [UR6], RZ ;  /* 0x000000ffffff79a7 */ /* 0x000fe20008100406 */
[----:B------:R-:W3:Y:S02]  /*4bd0*/  SYNCS.PHASECHK.TRANS64.TRYWAIT P2, [UR21+0x78], R9 ;  /* 0x00007809ff0075a7 */ /* 0x000ee40008041115 */
[----:B-1-3--:R-:W-:Y:S05]  /*4be0*/  @!P2 BRA `(.L_x_83) ;  /* 0x000000540060a947 */ /* 0x00afea0003800000 */
.L_x_167:
        /* <DEDUP_REMOVED lines=8> */
[----:B------:R-:W-:Y:S01]  /*4c70*/  @!UP0 UIADD3 UR24, UPT, UPT, UR21, 0x1200, URZ ;  /* 0x0000120015188890 */ /* 0x000fe2000fffe0ff */
[----:B------:R-:W-:Y:S01]  /*4c80*/  VOTEU.ALL UP0, P1 ;  /* 0x0000000000ff7886 */ /* 0x000fe20000800000 */
[----:B------:R-:W-:Y:S01]  /*4c90*/  UMOV UR27, UR35 ;  /* 0x00000023001b7c82 */ /* 0x000fe20008000000 */
[----:B------:R-:W-:Y:S02]  /*4ca0*/  UMOV UR28, UR36 ;  /* 0x00000024001c7c82 */ /* 0x000fe40008000000 */
[----:B------:R-:W-:Y:S01]  /*4cb0*/  IMAD.U32 R10, RZ, RZ, UR5 ;  /* 0x00000005ff0a7e24 */ /* 0x000fe2000f8e00ff */
[----:B------:R-:W-:Y:S01]  /*4cc0*/  UPRMT UR6, UR45, 0x654, UR25 ;  /* 0x000006542d067896 */ /* 0x000fe20008000019 */
[----:B------:R-:W-:Y:S02]  /*4cd0*/  IMAD.U32 R11, RZ, RZ, UR4 ;  /* 0x00000004ff0b7e24 */ /* 0x000fe4000f8e00ff */
[----:B------:R-:W-:Y:S01]  /*4ce0*/  @!P1 IMAD.X R6, RZ, RZ, R17, P0 ;  /* 0x000000ffff069224 */ /* 0x000fe200000e0611 */
        /* <DEDUP_REMOVED lines=8> */
.L_x_169:
[----:B------:R-:W-:Y:S01]  /*4d70*/  @!P1 R2UR UR5, R8 ;  /* 0x00000000080592ca */ /* 0x000fe200000e0000 */
[----:B------:R-:W-:Y:S01]  /*4d80*/  VOTEU.ALL UP0, P1 ;  /* 0x0000000000ff7886 */ /* 0x000fe20000800000 */
[----:B------:R-:W-:Y:S01]  /*4d90*/  @!P1 R2UR UR4, R6 ;  /* 0x00000000060492ca */ /* 0x000fe200000e0000 */
[----:B-1----:R-:W-:Y:S01]  /*4da0*/  @!P1 IMAD.MOV.U32 R0, RZ, RZ, 0x1000 ;  /* 0x00001000ff009424 */ /* 0x002fe200078e00ff */
[----:B------:R-:W-:Y:S01]  /*4db0*/  UMOV UR8, 0x0 ;  /* 0x0000000000087882 */ /* 0x000fe20000000000 */
[----:B------:R-:W-:Y:S01]  /*4dc0*/  UMOV UR9, 0x10000000 ;  /* 0x1000000000097882 */ /* 0x000fe20000000000 */
[----:B------:R-:W-:Y:S01]  /*4dd0*/  @!UP0 UIADD3 UR18, UPT, UPT, UR34, 0x80, URZ ;  /* 0x0000008022128890 */ /* 0x000fe2000fffe0ff */
[----:B------:R-:W-:Y:S01]  /*4de0*/  VIADD R14, R14, 0x1 ;  /* 0x000000010e0e7836 */ /* 0x000fe20000000000 */
[----:B------:R-:W-:Y:S01]  /*4df0*/  @!UP0 UIADD3 UR16, UPT, UPT, UR21, 0x2200, URZ ;  /* 0x0000220015108890 */ /* 0x000fe2000fffe0ff */
[----:B------:R-:W-:Y:S01]  /*4e00*/  VOTEU.ALL UP0, P1 ;  /* 0x0000000000ff7886 */ /* 0x000fe20000800000 */
[----:B------:R-:W-:Y:S01]  /*4e10*/  UMOV UR19, UR35 ;  /* 0x0000002300137c82 */ /* 0x000fe20008000000 */
[----:B------:R-:W-:Y:S02]  /*4e20*/  UMOV UR20, UR36 ;  /* 0x0000002400147c82 */ /* 0x000fe40008000000 */
[----:B------:R-:W-:Y:S01]  /*4e30*/  IMAD.U32 R10, RZ, RZ, UR5 ;  /* 0x00000005ff0a7e24 */ /* 0x000fe2000f8e00ff */
[----:B------:R-:W-:Y:S01]  /*4e40*/  UPRMT UR6, UR45, 0x654, UR17 ;  /* 0x000006542d067896 */ /* 0x000fe20008000011 */
        /* <DEDUP_REMOVED lines=9> */
.L_x_171:
[----:B------:R-:W-:Y:S01]  /*4ee0*/  @!P1 IADD3 R6, P0, PT, R16, 0x580, RZ ;  /* 0x0000058010069810 */ /* 0x000fe20007f1e0ff */
[----:B------:R-:W-:Y:S01]  /*4ef0*/  VOTEU.ALL UP0, P1 ;  /* 0x0000000000ff7886 */ /* 0x000fe20000800000 */
[----:B------:R-:W-:Y:S01]  /*4f00*/  UMOV UR6, 0x0 ;  /* 0x0000000000067882 */ /* 0x000fe20000000000 */
[----:B------:R-:W-:Y:S01]  /*4f10*/  UMOV UR7, 0x10000000 ;  /* 0x1000000000077882 */ /* 0x000fe20000000000 */
[----:B------:R-:W-:Y:S01]  /*4f20*/  @!P1 R2UR UR5, R6 ;  /* 0x00000000060592ca */ /* 0x000fe200000e0000 */
[----:B-1----:R-:W-:Y:S01]  /*4f30*/  @!P1 IMAD.X R0, RZ, RZ, R17, P0 ;  /* 0x000000ffff009224 */ /* 0x002fe200000e0611 */
[----:B------:R-:W-:Y:S01]  /*4f40*/  @!UP0 UIADD3 UR10, UPT, UPT, UR34, 0xc0, URZ ;  /* 0x000000c0220a8890 */ /* 0x000fe2000fffe0ff */
[----:B------:R-:W-:Y:S01]  /*4f50*/  R2UR UR18, R76 ;  /* 0x000000004c1272ca */ /* 0x000fe200000e0000 */
[----:B------:R-:W-:Y:S01]  /*4f60*/  @!UP0 UIADD3 UR8, UPT, UPT, UR21, 0x3200, URZ ;  /* 0x0000320015088890 */ /* 0x000fe2000fffe0ff */
[----:B------:R-:W-:Y:S01]  /*4f70*/  R2UR UR16, R77 ;  /* 0x000000004d1072ca */ /* 0x000fe200000e0000 */
[----:B------:R-:W-:Y:S01]  /*4f80*/  @!UP0 UIADD3 UR9, UPT, UPT, UR21, 0x68, URZ ;  /* 0x0000006815098890 */ /* 0x000fe2000fffe0ff */
[----:B------:R-:W-:Y:S01]  /*4f90*/  @!P1 R2UR UR4, R0 ;  /* 0x00000000000492ca */ /* 0x000fe200000e0000 */
[----:B------:R-:W-:Y:S01]  /*4fa0*/  VOTEU.ALL UP0, P1 ;  /* 0x0000000000ff7886 */ /* 0x000fe20000800000 */
[----:B------:R-:W-:Y:S01]  /*4fb0*/  UMOV UR11, UR35 ;  /* 0x00000023000b7c82 */ /* 0x000fe20008000000 */
[----:B------:R-:W-:Y:S01]  /*4fc0*/  UMOV UR12, UR36 ;  /* 0x00000024000c7c82 */ /* 0x000fe20008000000 */
[C---:B------:R-:W-:Y:S01]  /*4fd0*/  ISETP.NE.AND P0, PT, R14.reuse, 0x2, PT ;  /* 0x000000020e00780c */ /* 0x040fe20003f05270 */
[----:B------:R-:W-:Y:S01]  /*4fe0*/  UPLOP3.LUT UP3, UPT, UPT, UPT, UPT, 0x80, 0x8 ;  /* 0x000000000008789c */ /* 0x000fe20003f6f070 */
[----:B------:R-:W-:Y:S01]  /*4ff0*/  IMAD.U32 R8, RZ, RZ, UR5 ;  /* 0x00000005ff087e24 */ /* 0x000fe2000f8e00ff */
[----:B------:R-:W-:Y:S01]  /*5000*/  LOP3.LUT R15, R15, 0x1, RZ, 0x3c, !PT ;  /* 0x000000010f0f7812 */ /* 0x000fe200078e3cff */
[----:B------:R-:W-:Y:S01]  /*5010*/  UMOV UR36, UR29 ;  /* 0x0000001d00247c82 */ /* 0x000fe20008000000 */
[----:B------:R-:W-:Y:S01]  /*5020*/  SEL R0, RZ, 0x1, P0 ;  /* 0x00000001ff007807 */ /* 0x000fe20000000000 */
[----:B------:R-:W-:Y:S01]  /*5030*/  UIADD3 UR20, UPT, UPT, UR13, UR18, URZ ;  /* 0x000000120d147290 */ /* 0x000fe2000fffe0ff */
[----:B------:R-:W-:Y:S01]  /*5040*/  SEL R14, R14, RZ, P0 ;  /* 0x000000ff0e0e7207 */ /* 0x000fe20000000000 */
[----:B------:R-:W-:Y:S01]  /*5050*/  UIADD3 UR16, UPT, UPT, UR14, UR16, URZ ;  /* 0x000000100e107290 */ /* 0x000fe2000fffe0ff */
[----:B------:R-:W-:Y:S01]  /*5060*/  IMAD.U32 R9, RZ, RZ, UR4 ;  /* 0x00000004ff097e24 */ /* 0x000fe2000f8e00ff */
[----:B------:R-:W-:Y:S02]  /*5070*/  @!P1 R2UR UR4, R8 ;  /* 0x00000000080492ca */ /* 0x000fe400000e0000 */
[----:B------:R-:W-:Y:S02]  /*5080*/  LOP3.LUT R13, R13, R0, RZ, 0x3c, !PT ;  /* 0x000000000d0d7212 */ /* 0x000fe400078e3cff */
[----:B------:R-:W-:Y:S11]  /*5090*/  @!P1 R2UR UR5, R9 ;  /* 0x00000000090592ca */ /* 0x000ff600000e0000 */
[----:B------:R-:W-:Y:S02]  /*50a0*/  @!UPT UIADD3 URZ, UPT, UPT, URZ, URZ, URZ ;  /* 0x000000fffffff290 */ /* 0x000fe4000fffe0ff */
[----:B------:R3:W-:Y:S01]  /*50b0*/  @!UP0 UTMALDG.3D [UR8], [UR4], desc[UR6] ;  /* 0x00000608040085b4 */ /* 0x0007e20008011000 */
[----:B------:R3:W-:Y:S01]  /*50c0*/  @!P1 SYNCS.ARRIVE.TRANS64.RED.A0TR RZ, [UR21+0x68], R7 ;  /* 0x00006807ffff99a7 */ /* 0x0007e20008300415 */
[----:B------:R-:W-:Y:S01]  /*50d0*/  SYNCS.ARRIVE.TRANS64.RED.A1T0 RZ, [UR37], RZ ;  /* 0x000000ffffff79a7 */ /* 0x000fe20008100425 */
[----:B------:R-:W-:Y:S05]  /*50e0*/  BRA.U UP1, `(.L_x_86) ;  /* 0xfffffff101647547 */ /* 0x000fea000b83ffff */
[----:B------:R-:W-:-:S04]  /*50f0*/  SHF.L.U32 R2, R15, 0x1f, RZ ;  /* 0x0000001f0f027819 */ /* 0x000fc800000006ff */
[----:B------:R-:W1:Y:S02]  /*5100*/  SYNCS.PHASECHK.TRANS64.TRYWAIT P0, [UR21+0x70], R2 ;  /* 0x00007002ff0075a7 */ /* 0x000e640008001115 */
[----:B-1----:R-:W-:Y:S05]  /*5110*/  @!P0 BRA `(.L_x_87) ;  /* 0x00000050005c8947 */ /* 0x002fea0003800000 */
.L_x_173:
[----:B------:R-:W4:Y:S02]  /*5120*/  SYNCS.PHASECHK.TRANS64.TRYWAIT P0, [UR21+0x78], R2 ;  /* 0x00007802ff0075a7 */ /* 0x000f240008001115 */
[----:B----4-:R-:W-:Y:S05]  /*5130*/  @!P0 BRA `(.L_x_88) ;  /* 0x00000050006c8947 */ /* 0x010fea0003800000 */
.L_x_175:
[----:B------:R-:W4:Y:S02]  /*5140*/  SYNCS.PHASECHK.TRANS64.TRYWAIT P0, [UR21+0x80], R2 ;  /* 0x00008002ff0075a7 */ /* 0x000f240008001115 */
[----:B----4-:R-:W-:Y:S05]  /*5150*/  @!P0 BRA `(.L_x_89) ;  /* 0x00000050007c8947 */ /* 0x010fea0003800000 */
.L_x_177:
[----:B-1----:R-:W-:-:S07]  /*5160*/  MOV R0, UR21 ;  /* 0x0000001500007c02 */ /* 0x002fce0008000f00 */
.L_x_90:
[----:B-1----:R-:W-:-:S04]  /*5170*/  SHF.L.U32 R2, R15, 0x1f, RZ ;  /* 0x0000001f0f027819 */ /* 0x002fc800000006ff */
[----:B------:R1:W4:Y:S03]  /*5180*/  SYNCS.PHASECHK.TRANS64.TRYWAIT P0, [R0+URZ+0x88], R2 ;  /* 0x00008802000075a7 */ /* 0x00032600080011ff */
[----:B----4-:R-:W-:Y:S05]  /*5190*/  @!P0 NANOSLEEP.SYNCS 0x989680 ;  /* 0x009896800000895d */ /* 0x010fea0003900000 */
[----:B------:R-:W4:Y:S02]  /*51a0*/  @!P0 SYNCS.PHASECHK.TRANS64 P0, [R0+URZ+0x88], R2 ;  /* 0x00008802000085a7 */ /* 0x000f2400080010ff */
[----:B--234-:R-:W-:Y:S05]  /*51b0*/  @P0 EXIT ;  /* 0x000000000000094d */ /* 0x01cfea0003800000 */
[----:B------:R-:W-:Y:S05]  /*51c0*/  BRA `(.L_x_90) ;  /* 0xfffffffc00e87947 */ /* 0x000fea000383ffff */
.L_x_75:
[----:B------:R-:W-:-:S06]  /*51d0*/  UISETP.GE.AND UP0, UPT, UR17, 0x4, UPT ;  /* 0x000000041100788c */ /* 0x000fcc000bf06270 */
[----:B------:R-:W-:-:S13]  /*51e0*/  PLOP3.LUT P0, PT, PT, PT, UP0, 0x80, 0x8 ;  /* 0x000000000008781c */ /* 0x000fda0003f0f008 */
[----:B-1----:R-:W-:Y:S05]  /*51f0*/  @!P0 EXIT ;  /* 0x000000000000894d */ /* 0x002fea0003800000 */
[----:B------:R-:W-:Y:S01]  /*5200*/  BAR.SYNC.DEFER_BLOCKING 0x6, 0xa0 ;  /* 0x0182800000007b1d */ /* 0x000fe20000010000 */
[C---:B------:R-:W-:Y:S01]  /*5210*/  IMAD.SHL.U32 R7, R85.reuse, 0x40, RZ ;  /* 0x0000004055077824 */ /* 0x040fe200078e00ff */
[C---:B------:R-:W-:Y:S01]  /*5220*/  LOP3.LUT R87, R85.reuse, 0x60, RZ, 0xc0, !PT ;  /* 0x0000006055577812 */ /* 0x040fe200078ec0ff */
[C---:B------:R-:W-:Y:S02]  /*5230*/  IMAD.SHL.U32 R4, R85.reuse, 0x20, RZ ;  /* 0x0000002055047824 */ /* 0x040fe400078e00ff */
[----:B------:R-:W-:Y:S02]  /*5240*/  HFMA2 R36, -RZ, RZ, 0, 0 ;  /* 0x00000000ff247431 */ /* 0x000fe400000001ff */
[----:B------:R-:W-:Y:S01]  /*5250*/  IMAD.SHL.U32 R5, R85, 0x8, RZ ;  /* 0x0000000855057824 */ /* 0x000fe200078e00ff */
[----:B------:R-:W-:Y:S01]  /*5260*/  UMOV UR44, 0x400 ;  /* 0x00000400002c7882 */ /* 0x000fe20000000000 */
[----:B------:R-:W1:Y:S01]  /*5270*/  LDC.64 R72, c[0x0][0x8b0] ;  /* 0x00022c00ff487b82 */ /* 0x000e620000000a00 */
[----:B------:R-:W-:Y:S01]  /*5280*/  ULEA UR44, UR45, UR44, 0x18 ;  /* 0x0000002c2d2c7291 */ /* 0x000fe2000f8ec0ff */
[----:B------:R-:W-:Y:S01]  /*5290*/  LOP3.LUT R6, R7, 0x180, RZ, 0xc0, !PT ;  /* 0x0000018007067812 */ /* 0x000fe200078ec0ff */
[C---:B------:R-:W-:Y:S01]  /*52a0*/  IMAD.U32 R37, R85.reuse, 0x10000, RZ ;  /* 0x0001000055257824 */ /* 0x040fe200078e00ff */
[----:B------:R-:W-:Y:S01]  /*52b0*/  LOP3.LUT R4, R4, 0xc00, RZ, 0xc0, !PT ;  /* 0x00000c0004047812 */ /* 0x000fe200078ec0ff */
[----:B------:R-:W-:Y:S01]  /*52c0*/  UIADD3 UR4, UPT, UPT, UR44, 0x4200, URZ ;  /* 0x000042002c047890 */ /* 0x000fe2000fffe0ff */
[----:B------:R-:W-:Y:S01]  /*52d0*/  LOP3.LUT R5, R6, 0x30, R5, 0xf8, !PT ;  /* 0x0000003006057812 */ /* 0x000fe200078ef805 */
[----:B------:R-:W-:Y:S01]  /*52e0*/  IMAD.SHL.U32 R6, R85, 0x2, RZ ;  /* 0x0000000255067824 */ /* 0x000fe200078e00ff */
[----:B------:R-:W2:Y:S01]  /*52f0*/  LDC.64 R70, c[0x0][0x8a8] ;  /* 0x00022a00ff467b82 */ /* 0x000ea20000000a00 */
[----:B------:R-:W-:Y:S01]  /*5300*/  LOP3.LUT R4, R4, 0x40, R7, 0xf8, !PT ;  /* 0x0000004004047812 */ /* 0x000fe200078ef807 */
[----:B------:R-:W-:Y:S01]  /*5310*/  UIADD3 UR5, UPT, UPT, UR44, 0x200, URZ ;  /* 0x000002002c057890 */ /* 0x000fe2000fffe0ff */
[----:B------:R-:W-:Y:S01]  /*5320*/  LOP3.LUT R37, R37, 0x600000, RZ, 0xc0, !PT ;  /* 0x0060000025257812 */ /* 0x000fe200078ec0ff */
[----:B------:R-:W-:Y:S01]  /*5330*/  IMAD.MOV.U32 R84, RZ, RZ, RZ ;  /* 0x000000ffff547224 */ /* 0x000fe200078e00ff */
[----:B------:R-:W-:Y:S01]  /*5340*/  LOP3.LUT R85, R85, 0x2, RZ, 0xc0, !PT ;  /* 0x0000000255557812 */ /* 0x000fe200078ec0ff */
[----:B------:R-:W-:Y:S01]  /*5350*/  IMAD.MOV.U32 R79, RZ, RZ, RZ ;  /* 0x000000ffff4f7224 */ /* 0x000fe200078e00ff */
[----:B------:R-:W-:-:S02]  /*5360*/  LOP3.LUT R5, R5, 0x20, R6, 0x78, !PT ;  /* 0x0000002005057812 */ /* 0x000fc400078e7806 */
[----:B------:R-:W-:Y:S01]  /*5370*/  CS2R R82, SRZ ;  /* 0x0000000000527805 */ /* 0x000fe2000001ff00 */
[----:B------:R-:W3:Y:S01]  /*5380*/  LDS R0, [UR44+0x150] ;  /* 0x0001502cff007984 */ /* 0x000ee20008000800 */
[----:B------:R-:W-:Y:S01]  /*5390*/  LOP3.LUT R4, R4, 0x200, R7, 0xf8, !PT ;  /* 0x0000020004047812 */ /* 0x000fe200078ef807 */
[----:B------:R-:W-:Y:S01]  /*53a0*/  IMAD.U32 R88, RZ, RZ, UR5 ;  /* 0x00000005ff587e24 */ /* 0x000fe2000f8e00ff */
[----:B------:R-:W-:Y:S01]  /*53b0*/  MOV R81, RZ ;  /* 0x000000ff00517202 */ /* 0x000fe20000000f00 */
[----:B------:R-:W-:Y:S01]  /*53c0*/  IMAD.MOV R80, RZ, RZ, -R85 ;  /* 0x000000ffff507224 */ /* 0x000fe200078e0a55 */
[----:B------:R-:W-:Y:S01]  /*53d0*/  LOP3.LUT R69, R4, R5, RZ, 0xfc, !PT ;  /* 0x0000000504457212 */ /* 0x000fe200078efcff */
[----:B------:R-:W-:Y:S01]  /*53e0*/  IMAD.U32 R86, RZ, RZ, UR4 ;  /* 0x00000004ff567e24 */ /* 0x000fe2000f8e00ff */
[----:B------:R-:W4:Y:S01]  /*53f0*/  LDCU UR58, c[0x0][0x370] ;  /* 0x00006e00ff3a77ac */ /* 0x000f220008000800 */
[----:B------:R-:W1:Y:S01]  /*5400*/  LDCU.64 UR62, c[0x0][0x348] ;  /* 0x00006900ff3e77ac */ /* 0x000e620008000a00 */
[----:B------:R-:W1:Y:S01]  /*5410*/  LDCU UR43, c[0x0][0xb0c] ;  /* 0x00016180ff2b77ac */ /* 0x000e620008000800 */
[----:B------:R-:W1:Y:S01]  /*5420*/  LDCU UR39, c[0x0][0xb30] ;  /* 0x00016600ff2777ac */ /* 0x000e620008000800 */
[----:B------:R-:W1:Y:S01]  /*5430*/  LDCU.64 UR56, c[0x0][0x888] ;  /* 0x00011100ff3877ac */ /* 0x000e620008000a00 */
[----:B------:R-:W1:Y:S01]  /*5440*/  LDCU.64 UR40, c[0x0][0xb28] ;  /* 0x00016500ff2877ac */ /* 0x000e620008000a00 */
[----:B------:R-:W1:Y:S01]  /*5450*/  LDCU.64 UR60, c[0x0][0x890] ;  /* 0x00011200ff3c77ac */ /* 0x000e620008000a00 */
[----:B------:R-:W1:Y:S01]  /*5460*/  LDCU.128 UR52, c[0x0][0xb10] ;  /* 0x00016200ff3477ac */ /* 0x000e620008000c00 */
[----:B------:R-:W1:Y:S02]  /*5470*/  LDCU UR47, c[0x0][0x374] ;  /* 0x00006e80ff2f77ac */ /* 0x000e640008000800 */
[----:B-1234-:R-:W-:-:S07]  /*5480*/  IMAD.IADD R37, R0, 0x1, R37 ;  /* 0x0000000100257824 */ /* 0x01efce00078e0225 */
.L_x_132:
[----:B------:R-:W-:Y:S02]  /*5490*/  LEA R3, R79, UR44, 0x3 ;  /* 0x0000002c4f037c11 */ /* 0x000fe4000f8e18ff */
[----:B------:R-:W-:Y:S02]  /*54a0*/  SHF.L.U32 R0, R83, 0x1f, RZ ;  /* 0x0000001f53007819 */ /* 0x000fe400000006ff */
[----:B-1----:R-:W-:Y:S02]  /*54b0*/  LEA R4, R79, UR44, 0x4 ;  /* 0x0000002c4f047c11 */ /* 0x002fe4000f8e20ff */
[----:B------:R-:W1:Y:S02]  /*54c0*/  SYNCS.PHASECHK.TRANS64.TRYWAIT P0, [R3+URZ+0xa0], R0 ;  /* 0x0000a000030075a7 */ /* 0x000e6400080011ff */
[----:B-1----:R-:W-:Y:S05]  /*54d0*/  @!P0 BRA `(.L_x_91) ;  /* 0x0000004c00b48947 */ /* 0x002fea0003800000 */
.L_x_178:
        /* <DEDUP_REMOVED lines=8> */
[----:B--2---:R-:W-:Y:S11]  /*5560*/  LOP3.LUT P0, RZ, R6, 0x1, RZ, 0xc0, !PT ;  /* 0x0000000106ff7812 */ /* 0x004ff6000780c0ff */
[----:B------:R-:W-:Y:S02]  /*5570*/  @!UPT UIADD3 URZ, UPT, UPT, URZ, URZ, URZ ;  /* 0x000000fffffff290 */ /* 0x000fe4000fffe0ff */
[----:B---3--:R-:W-:Y:S01]  /*5580*/  VOTEU.ANY UP1, P0 ;  /* 0x0000000000ff7886 */ /* 0x008fe20000020100 */
[----:B------:R-:W-:Y:S01]  /*5590*/  PLOP3.LUT P0, PT, PT, PT, UP1, 0x80, 0x8 ;  /* 0x000000000008781c */ /* 0x000fe20003f0f018 */
[----:B------:R-:W-:Y:S11]  /*55a0*/  UP2UR UR46, UPR, URZ, 0x2 ;  /* 0x00000002ff2e7883 */ /* 0x000ff60008000000 */
[----:B------:R-:W-:Y:S01]  /*55b0*/  @!UPT UIADD3 URZ, UPT, UPT, URZ, URZ, URZ ;  /* 0x000000fffffff290 */ /* 0x000fe2000fffe0ff */
[----:B-1----:R-:W-:Y:S02]  /*55c0*/  @P0 SHF.R.U32.HI R0, RZ, 0x10, R5 ;  /* 0x00000010ff000819 */ /* 0x002fe40000011605 */
        /* <DEDUP_REMOVED lines=12> */
[----:B------:R-:W2:Y:S01]  /*5690*/  LDCU UR12, c[0x0][0xb20] ;  /* 0x00016400ff0c77ac */ /* 0x000ea20008000800 */
[----:B------:R-:W-:Y:S02]  /*56a0*/  UIMAD.WIDE.U32 UR4, UR47, UR55, URZ ;  /* 0x000000372f0472a5 */ /* 0x000fe4000f8e00ff */
[----:B------:R-:W-:Y:S02]  /*56b0*/  UIMAD.WIDE.U32 UR6, UR58, UR52, URZ ;  /* 0x000000343a0672a5 */ /* 0x000fe4000f8e00ff */
[----:B------:R-:W-:Y:S02]  /*56c0*/  UISETP.NE.AND UP0, UPT, UR54, 0x1, UPT ;  /* 0x000000013600788c */ /* 0x000fe4000bf05270 */
[----:B------:R-:W-:Y:S02]  /*56d0*/  UIMAD.WIDE.U32 UR8, UR37, UR55, URZ ;  /* 0x00000037250872a5 */ /* 0x000fe4000f8e00ff */
[----:B------:R-:W-:Y:S02]  /*56e0*/  UIMAD.WIDE.U32 UR10, UR38, UR52, URZ ;  /* 0x00000034260a72a5 */ /* 0x000fe4000f8e00ff */
[----:B------:R-:W-:Y:S02]  /*56f0*/  UISETP.NE.AND UP1, UPT, UR43, 0x1, UPT ;  /* 0x000000012b00788c */ /* 0x000fe4000bf25270 */
[----:B------:R-:W-:Y:S01]  /*5700*/  UISETP.NE.AND UP2, UPT, UR42, 0x1, UPT ;  /* 0x000000012a00788c */ /* 0x000fe2000bf45270 */
[----:B------:R-:W-:Y:S02]  /*5710*/  UMOV UR4, UR5 ;  /* 0x0000000500047c82 */ /* 0x000fe40008000000 */
[----:B--2---:R-:W-:Y:S03]  /*5720*/  USHF.R.U32.HI UR5, URZ, UR12, UR4 ;  /* 0x0000000cff057299 */ /* 0x004fe60008011604 */
[----:B------:R-:W-:Y:S02]  /*5730*/  UMOV UR4, UR7 ;  /* 0x0000000700047c82 */ /* 0x000fe40008000000 */
[----:B------:R-:W-:Y:S02]  /*5740*/  USHF.R.U32.HI UR7, URZ, UR53, UR4 ;  /* 0x00000035ff077299 */ /* 0x000fe40008011604 */
[----:B------:R-:W-:Y:S02]  /*5750*/  USEL UR4, UR47, UR5, !UP0 ;  /* 0x000000052f047287 */ /* 0x000fe4000c000000 */
[----:B------:R-:W-:Y:S01]  /*5760*/  USEL UR7, UR58, UR7, !UP1 ;  /* 0x000000073a077287 */ /* 0x000fe2000c800000 */
[----:B------:R-:W-:Y:S01]  /*5770*/  UMOV UR5, UR9 ;  /* 0x0000000900057c82 */ /* 0x000fe20008000000 */
[----:B------:R-:W-:Y:S02]  /*5780*/  UIMAD.WIDE.U32 UR8, UR4, UR40, URZ ;  /* 0x00000028040872a5 */ /* 0x000fe4000f8e00ff */
[----:B------:R-:W-:Y:S03]  /*5790*/  USHF.R.U32.HI UR6, URZ, UR12, UR5 ;  /* 0x0000000cff067299 */ /* 0x000fe60008011605 */
[----:B------:R-:W-:Y:S01]  /*57a0*/  UMOV UR5, UR11 ;  /* 0x0000000b00057c82 */ /* 0x000fe20008000000 */
[----:B------:R-:W-:Y:S02]  /*57b0*/  UIMAD.WIDE.U32 UR10, UR7, UR40, URZ ;  /* 0x00000028070a72a5 */ /* 0x000fe4000f8e00ff */
[----:B------:R-:W-:Y:S02]  /*57c0*/  USHF.R.U32.HI UR12, URZ, UR53, UR5 ;  /* 0x00000035ff0c7299 */ /* 0x000fe40008011605 */
[----:B------:R-:W-:Y:S01]  /*57d0*/  USEL UR6, UR37, UR6, !UP0 ;  /* 0x0000000625067287 */ /* 0x000fe2000c000000 */
[----:B------:R-:W-:Y:S02]  /*57e0*/  UMOV UR5, UR9 ;  /* 0x0000000900057c82 */ /* 0x000fe40008000000 */
[----:B------:R-:W-:Y:S01]  /*57f0*/  UMOV UR10, UR11 ;  /* 0x0000000b000a7c82 */ /* 0x000fe20008000000 */
[----:B------:R-:W-:Y:S02]  /*5800*/  @UP2 USHF.R.U32.HI UR4, URZ, UR41, UR5 ;  /* 0x00000029ff042299 */ /* 0x000fe40008011605 */
[----:B------:R-:W-:Y:S02]  /*5810*/  @UP2 USHF.R.U32.HI UR7, URZ, UR41, UR10 ;  /* 0x00000029ff072299 */ /* 0x000fe4000801160a */
[----:B------:R-:W-:Y:S02]  /*5820*/  UIMAD UR4, UR42, UR4, URZ ;  /* 0x000000042a0472a4 */ /* 0x000fe4000f8e02ff */
        /* <DEDUP_REMOVED lines=8> */
[----:B------:R-:W-:Y:S02]  /*58b0*/  USEL UR11, UR6, UR4, !UP2 ;  /* 0x00000004060b7287 */ /* 0x000fe4000d000000 */
[----:B------:R-:W-:Y:S02]  /*58c0*/  UIADD3 UR8, UPT, UPT, -UR5, URZ, URZ ;  /* 0x000000ff05087290 */ /* 0x000fe4000fffe1ff */
[----:B------:R-:W-:Y:S01]  /*58d0*/  UIADD3 UR10, UPT, UPT, -UR11, URZ, URZ ;  /* 0x000000ff0b0a7290 */ /* 0x000fe2000fffe1ff */
[----:B------:R-:W-:Y:S01]  /*58e0*/  @!UP0 UMOV UR4, UR9 ;  /* 0x0000000900048c82 */ /* 0x000fe20008000000 */
[----:B------:R-:W-:Y:S02]  /*58f0*/  UIADD3 UR9, UPT, UPT, -UR6, URZ, URZ ;  /* 0x000000ff06097290 */ /* 0x000fe4000fffe1ff */
[----:B------:R-:W-:Y:S02]  /*5900*/  @!UP0 USHF.R.U32.HI UR4, URZ, UR41, UR4 ;  /* 0x00000029ff048299 */ /* 0x000fe40008011604 */
[----:B------:R-:W-:Y:S02]  /*5910*/  UIMAD UR10, UR42, UR10, UR6 ;  /* 0x0000000a2a0a72a4 */ /* 0x000fe4000f8e0206 */
[----:B------:R-:W-:Y:S04]  /*5920*/  @!UP0 USEL UR4, UR5, UR4, !UP2 ;  /* 0x0000000405048287 */ /* 0x000fe8000d000000 */
[----:B------:R-:W-:Y:S02]  /*5930*/  @!UP0 UIMAD UR10, UR7, UR10, UR4 ;  /* 0x0000000a070a82a4 */ /* 0x000fe4000f8e0204 */
[----:B------:R-:W-:Y:S02]  /*5940*/  @!UP0 UIADD3 UR11, UPT, UPT, UR11, -UR4, URZ ;  /* 0x800000040b0b8290 */ /* 0x000fe4000fffe0ff */
[----:B------:R-:W-:Y:S02]  /*5950*/  UIMAD UR7, UR43, UR8, UR38 ;  /* 0x000000082b0772a4 */ /* 0x000fe4000f8e0226 */
[----:B------:R-:W-:Y:S02]  /*5960*/  @!UP0 UIMAD UR6, UR11, UR42, UR5 ;  /* 0x0000002a0b0682a4 */ /* 0x000fe4000f8e0205 */
[----:B------:R-:W-:Y:S01]  /*5970*/  UIMAD UR4, UR54, UR9, UR37 ;  /* 0x00000009360472a4 */ /* 0x000fe2000f8e0225 */
[----:B------:R-:W-:Y:S02]  /*5980*/  @!UP0 UMOV UR5, UR10 ;  /* 0x0000000a00058c82 */ /* 0x000fe40008000000 */
[----:B------:R-:W-:Y:S02]  /*5990*/  UIMAD UR38, UR5, UR43, UR7 ;  /* 0x0000002b052672a4 */ /* 0x000fe4000f8e0207 */
[----:B------:R-:W-:Y:S11]  /*59a0*/  UIMAD UR37, UR6, UR54, UR4 ;  /* 0x00000036062572a4 */ /* 0x000ff6000f8e0204 */
[----:B------:R-:W-:Y:S01]  /*59b0*/  @!UPT UIADD3 URZ, UPT, UPT, URZ, URZ, URZ ;  /* 0x000000fffffff290 */ /* 0x000fe2000fffe0ff */
.L_x_92:
[----:B------:R-:W-:Y:S01]  /*59c0*/  UISETP.NE.AND UP0, UPT, UR39, 0x1, UPT ;  /* 0x000000012700788c */ /* 0x000fe2000bf05270 */
[----:B------:R-:W-:Y:S01]  /*59d0*/  R2UR UR11, R88 ;  /* 0x00000000580b72ca */ /* 0x000fe200000e0000 */
[----:B------:R-:W-:Y:S01]  /*59e0*/  USHF.L.U32 UR50, UR16, 0x6, URZ ;  /* 0x0000000610327899 */ /* 0x000fe200080006ff */
[----:B------:R-:W-:Y:S01]  /*59f0*/  IADD3 R79, PT, PT, R79, 0x1, RZ ;  /* 0x000000014f4f7810 */ /* 0x000fe20007ffe0ff */
[----:B------:R-:W-:Y:S07]  /*5a00*/  USHF.L.U32 UR49, UR20, 0x8, URZ ;  /* 0x0000000814317899 */ /* 0x000fee00080006ff */
[----:B------:R-:W2:Y:S01]  /*5a10*/  @!UP0 LDCU.128 UR12, c[0x0][0xb10] ;  /* 0x00016200ff0c87ac */ /* 0x000ea20008000c00 */
[----:B------:R-:W3:Y:S01]  /*5a20*/  @!UP0 LDCU UR5, c[0x0][0xb0c] ;  /* 0x00016180ff0587ac */ /* 0x000ee20008000800 */
[----:B------:R-:W4:Y:S01]  /*5a30*/  @!UP0 LDCU UR10, c[0x0][0xb20] ;  /* 0x00016400ff0a87ac */ /* 0x000f220008000800 */
[----:B--2---:R-:W-:Y:S02]  /*5a40*/  UIMAD.WIDE.U32 UR8, UR38, UR12, URZ ;  /* 0x0000000c260872a5 */ /* 0x004fe4000f8e00ff */
[----:B------:R-:W-:Y:S02]  /*5a50*/  UIMAD.WIDE.U32 UR6, UR37, UR15, URZ ;  /* 0x0000000f250672a5 */ /* 0x000fe4000f8e00ff */
[----:B------:R-:W-:Y:S03]  /*5a60*/  @!UP0 UISETP.NE.AND UP1, UPT, UR14, 0x1, UPT ;  /* 0x000000010e00888c */ /* 0x000fe6000bf25270 */
[----:B------:R-:W-:Y:S01]  /*5a70*/  @!UP0 UMOV UR4, UR9 ;  /* 0x0000000900048c82 */ /* 0x000fe20008000000 */
[----:B---3--:R-:W-:Y:S02]  /*5a80*/  @!UP0 UISETP.NE.AND UP2, UPT, UR5, 0x1, UPT ;  /* 0x000000010500888c */ /* 0x008fe4000bf45270 */
[----:B------:R-:W-:Y:S01]  /*5a90*/  @!UP0 USHF.R.U32.HI UR4, URZ, UR13, UR4 ;  /* 0x0000000dff048299 */ /* 0x000fe20008011604 */
[----:B------:R-:W-:Y:S02]  /*5aa0*/  @!UP0 UMOV UR6, UR7 ;  /* 0x0000000700068c82 */ /* 0x000fe40008000000 */
[----:B----4-:R-:W-:Y:S02]  /*5ab0*/  @!UP0 USHF.R.U32.HI UR6, URZ, UR10, UR6 ;  /* 0x0000000aff068299 */ /* 0x010fe40008011606 */
[----:B------:R-:W-:Y:S02]  /*5ac0*/  @!UP0 USEL UR7, UR38, UR4, !UP2 ;  /* 0x0000000426078287 */ /* 0x000fe4000d000000 */
[----:B------:R-:W-:Y:S04]  /*5ad0*/  @!UP0 USEL UR6, UR37, UR6, !UP1 ;  /* 0x0000000625068287 */ /* 0x000fe8000c800000 */
[----:B------:R-:W-:Y:S02]  /*5ae0*/  @!UP0 UIADD3 UR4, UPT, UPT, -UR7, UR6, URZ ;  /* 0x0000000607048290 */ /* 0x000fe4000fffe1ff */
[----:B------:R-:W-:Y:S02]  /*5af0*/  @!UP0 UIADD3 UR6, UPT, UPT, UR7, -UR6, URZ ;  /* 0x8000000607068290 */ /* 0x000fe4000fffe0ff */
[----:B------:R-:W-:Y:S02]  /*5b00*/  @!UP0 UIMAD UR38, UR4, UR5, UR38 ;  /* 0x00000005042682a4 */ /* 0x000fe4000f8e0226 */
[----:B------:R-:W-:Y:S02]  /*5b10*/  @!UP0 UIMAD UR37, UR6, UR14, UR37 ;  /* 0x0000000e062582a4 */ /* 0x000fe4000f8e0225 */
[----:B------:R-:W-:Y:S09]  /*5b20*/  ULOP3.LUT UP0, URZ, UR11, 0x1b0, URZ, 0xc0, !UPT ;  /* 0x000001b00bff7892 */ /* 0x000ff2000f80c0ff */
[----:B------:R-:W-:Y:S05]  /*5b30*/  BRA.U !UP0, `(.L_x_93) ;  /* 0x0000000108407547 */ /* 0x000fea000b800000 */
[----:B------:R-:W2:Y:S01]  /*5b40*/  LDCU.64 UR8, c[0x4][0x88] ;  /* 0x01001100ff0877ac */ /* 0x000ea20008000a00 */
[----:B------:R-:W-:Y:S01]  /*5b50*/  MOV R3, 0x0 ;  /* 0x0000000000037802 */ /* 0x000fe20000000f00 */
[----:B------:R-:W-:Y:S02]  /*5b60*/  HFMA2 R12, -RZ, RZ, 0, 5.9604644775390625e-08 ;  /* 0x00000001ff0c7431 */ /* 0x000fe400000001ff */
[----:B------:R-:W-:Y:S02]  /*5b70*/  IMAD.MOV.U32 R8, RZ, RZ, 0x70 ;  /* 0x00000070ff087424 */ /* 0x000fe400078e00ff */
[----:B------:R-:W-:Y:S01]  /*5b80*/  IMAD.MOV.U32 R13, RZ, RZ, RZ ;  /* 0x000000ffff0d7224 */ /* 0x000fe200078e00ff */
[----:B------:R-:W3:Y:S01]  /*5b90*/  LDCU.64 UR6, c[0x4][0x90] ;  /* 0x01001200ff0677ac */ /* 0x000ee20008000a00 */
[----:B------:R-:W4:Y:S01]  /*5ba0*/  LDC.64 R2, c[0x4][R3] ;  /* 0x0100000003027b82 */ /* 0x000f220000000a00 */
[----:B------:R-:W1:Y:S01]  /*5bb0*/  LDCU.64 UR4, c[0x4][0x8] ;  /* 0x01000100ff0477ac */ /* 0x000e620008000a00 */
[----:B--2---:R-:W-:Y:S01]  /*5bc0*/  MOV R5, UR9 ;  /* 0x0000000900057c02 */ /* 0x004fe20008000f00 */
[----:B------:R-:W-:Y:S01]  /*5bd0*/  IMAD.U32 R4, RZ, RZ, UR8 ;  /* 0x00000008ff047e24 */ /* 0x000fe2000f8e00ff */
[----:B---3--:R-:W-:Y:S01]  /*5be0*/  MOV R7, UR7 ;  /* 0x0000000700077c02 */ /* 0x008fe20008000f00 */
[----:B------:R-:W-:Y:S01]  /*5bf0*/  IMAD.U32 R6, RZ, RZ, UR6 ;  /* 0x00000006ff067e24 */ /* 0x000fe2000f8e00ff */
[----:B-1----:R-:W-:Y:S01]  /*5c00*/  MOV R11, UR5 ;  /* 0x00000005000b7c02 */ /* 0x002fe20008000f00 */
[----:B------:R-:W-:Y:S02]  /*5c10*/  IMAD.U32 R10, RZ, RZ, UR4 ;  /* 0x00000004ff0a7e24 */ /* 0x000fe4000f8e00ff */
[----:B------:R-:W-:Y:S07]  /*5c20*/  LEPC R20, `(.L_x_93) ;  /* 0x000000001014794e */ /* 0x000fee0000000000 */
[----:B----45:R-:W-:Y:S05]  /*5c30*/  CALL.ABS.NOINC R2 ;  /* 0x0000000002007343 */ /* 0x030fea0003c00000 */
.L_x_93:
[----:B------:R-:W-:Y:S01]  /*5c40*/  LOP3.LUT P0, RZ, R86, 0x1b0, RZ, 0xc0, !PT ;  /* 0x000001b056ff7812 */ /* 0x000fe2000780c0ff */
[----:B------:R-:W-:Y:S11]  /*5c50*/  BSSY.RECONVERGENT B6, `(.L_x_94) ;  /* 0x0000013000067945 */ /* 0x000ff60003800200 */
[----:B------:R-:W-:Y:S01]  /*5c60*/  @!UPT UIADD3 URZ, UPT, UPT, URZ, URZ, URZ ;  /* 0x000000fffffff290 */ /* 0x000fe2000fffe0ff */
[----:B------:R-:W-:Y:S05]  /*5c70*/  @!P0 BRA `(.L_x_95) ;  /* 0x0000000000408947 */ /* 0x000fea0003800000 */
        /* <DEDUP_REMOVED lines=16> */
.L_x_95:
[----:B------:R-:W-:Y:S05]  /*5d80*/  BSYNC.RECONVERGENT B6 ;  /* 0x0000000000067941 */ /* 0x000fea0003800200 */
.L_x_94:
[----:B------:R-:W-:Y:S01]  /*5d90*/  R2UR UR4, R78 ;  /* 0x000000004e0472ca */ /* 0x000fe200000e0000 */
[----:B------:R-:W-:Y:S01]  /*5da0*/  UISETP.NE.U32.AND UP0, UPT, UR60, URZ, UPT ;  /* 0x000000ff3c00728c */ /* 0x000fe2000bf05070 */
[----:B------:R-:W-:Y:S02]  /*5db0*/  ISETP.NE.U32.AND P4, PT, R72, RZ, PT ;  /* 0x000000ff4800720c */ /* 0x000fe40003f85070 */
[----:B------:R-:W-:Y:S01]  /*5dc0*/  ISETP.NE.U32.AND P2, PT, RZ, UR56, PT ;  /* 0x00000038ff007c0c */ /* 0x000fe2000bf45070 */
[----:B------:R-:W-:Y:S01]  /*5dd0*/  UISETP.NE.AND.EX UP1, UPT, UR61, URZ, UPT, UP0 ;  /* 0x000000ff3d00728c */ /* 0x000fe2000bf25300 */
[----:B------:R-:W-:Y:S01]  /*5de0*/  ISETP.NE.AND.EX P4, PT, R73, RZ, PT, P4 ;  /* 0x000000ff4900720c */ /* 0x000fe20003f85340 */
[----:B------:R-:W-:Y:S01]  /*5df0*/  UPLOP3.LUT UP0, UPT, UPT, UPT, UPT, 0x40, 0x4 ;  /* 0x000000000004789c */ /* 0x000fe20003f0e870 */
[----:B------:R-:W-:Y:S05]  /*5e00*/  ISETP.NE.AND.EX P2, PT, RZ, UR57, PT, P2 ;  /* 0x00000039ff007c0c */ /* 0x000fea000bf45320 */
[----:B------:R-:W-:Y:S06]  /*5e10*/  UISETP.NE.AND UP2, UPT, UR4, URZ, UPT ;  /* 0x000000ff0400728c */ /* 0x000fec000bf45270 */
[----:B------:R-:W-:Y:S05]  /*5e20*/  PLOP3.LUT P1, PT, PT, PT, UP2, 0x80, 0x8 ;  /* 0x000000000008781c */ /* 0x000fea0003f2f028 */
[----:B------:R-:W-:Y:S06]  /*5e30*/  @UP2 UPLOP3.LUT UP0, UPT, UPT, UPT, UP1, 0x80, 0x8 ;  /* 0x000000000008289c */ /* 0x000fec0003f0f010 */
[----:B------:R-:W-:Y:S01]  /*5e40*/  PLOP3.LUT P0, PT, PT, PT, UP0, 0x80, 0x8 ;  /* 0x000000000008781c */ /* 0x000fe20003f0f008 */
[----:B------:R-:W-:Y:S01]  /*5e50*/  @!UPT UIADD3 URZ, UPT, UPT, URZ, URZ, URZ ;  /* 0x000000fffffff290 */ /* 0x000fe2000fffe0ff */
[----:B------:R-:W-:Y:S11]  /*5e60*/  BRA.U !UP1, `(.L_x_96) ;  /* 0x00000001093c7547 */ /* 0x000ff6000b800000 */
[----:B------:R-:W-:Y:S01]  /*5e70*/  UISETP.NE.U32.AND UP0, UPT, UR56, URZ, UPT ;  /* 0x000000ff3800728c */ /* 0x000fe2000bf05070 */
[----:B-1----:R-:W-:Y:S01]  /*5e80*/  HFMA2 R0, -RZ, RZ, 0, 5.9604644775390625e-08 ;  /* 0x00000001ff007431 */ /* 0x002fe200000001ff */
[----:B------:R-:W1:Y:S01]  /*5e90*/  LDCU.64 UR8, c[0x0][0x358] ;  /* 0x00006b00ff0877ac */ /* 0x000e620008000a00 */
[----:B------:R-:W-:Y:S01]  /*5ea0*/  IMAD.MOV.U32 R74, RZ, RZ, 0x1 ;  /* 0x00000001ff4a7424 */ /* 0x000fe200078e00ff */
[----:B------:R-:W-:Y:S06]  /*5eb0*/  UISETP.NE.AND.EX UP0, UPT, UR57, URZ, UPT, UP0 ;  /* 0x000000ff3900728c */ /* 0x000fec000bf05300 */
[----:B------:R-:W-:Y:S05]  /*5ec0*/  PLOP3.LUT P3, PT, PT, PT, UP0, 0x80, 0x8 ;  /* 0x000000000008781c */ /* 0x000fea0003f6f008 */
[----:B------:R-:W2:Y:S01]  /*5ed0*/  @UP0 LDCU.64 UR4, c[0x0][0x888] ;  /* 0x00011100ff0407ac */ /* 0x000ea20008000a00 */
[----:B------:R-:W-:Y:S07]  /*5ee0*/  @UP0 UIMAD UR6, UR36, UR60, URZ ;  /* 0x0000003c240602a4 */ /* 0x000fee000f8e02ff */
[----:B------:R-:W-:Y:S01]  /*5ef0*/  @!P3 PRMT R74, R0, 0x7610, R74 ;  /* 0x00007610004ab816 */ /* 0x000fe2000000004a */
[----:B--2---:R-:W-:Y:S06]  /*5f00*/  @UP0 UIMAD.WIDE UR4, UR6, 0x4, UR4 ;  /* 0x00000004060408a5 */ /* 0x004fec000f8e0204 */
[----:B-----5:R-:W-:Y:S01]  /*5f10*/  IMAD.U32 R40, RZ, RZ, UR4 ;  /* 0x00000004ff287e24 */ /* 0x020fe2000f8e00ff */
[----:B------:R-:W-:Y:S04]  /*5f20*/  MOV R41, UR5 ;  /* 0x0000000500297c02 */ /* 0x000fe80008000f00 */
[----:B------:R-:W2:Y:S01]  /*5f30*/  @!UP0 LDCU UR4, c[0x0][0x880] ;  /* 0x00011000ff0487ac */ /* 0x000ea20008000800 */
[----:B-1----:R3:W5:Y:S02]  /*5f40*/  @P3 LDG.E R40, desc[UR8][R40.64] ;  /* 0x0000000828283981 */ /* 0x002764000c1e1900 */
[----:B--23--:R-:W-:Y:S02]  /*5f50*/  @!P3 IMAD.U32 R40, RZ, RZ, UR4 ;  /* 0x00000004ff28be24 */ /* 0x00cfe4000f8e00ff */
.L_x_96:
[----:B------:R-:W-:Y:S05]  /*5f60*/  @!P4 BRA `(.L_x_97) ;  /* 0x000000000024c947 */ /* 0x000fea0003800000 */
[----:B------:R-:W-:Y:S01]  /*5f70*/  ISETP.NE.U32.AND P3, PT, R70, RZ, PT ;  /* 0x000000ff4600720c */ /* 0x000fe20003f65070 */
[----:B------:R-:W2:Y:S03]  /*5f80*/  LDCU.64 UR4, c[0x0][0x358] ;  /* 0x00006b00ff0477ac */ /* 0x000ea60008000a00 */
[----:B------:R-:W-:Y:S11]  /*5f90*/  ISETP.NE.AND.EX P3, PT, R71, RZ, PT, P3 ;  /* 0x000000ff4700720c */ /* 0x000ff60003f65330 */
[----:B------:R-:W-:Y:S02]  /*5fa0*/  @!UPT UIADD3 URZ, UPT, UPT, URZ, URZ, URZ ;  /* 0x000000fffffff290 */ /* 0x000fe4000fffe0ff */
[----:B------:R-:W3:Y:S01]  /*5fb0*/  @P3 LDC.64 R2, c[0x0][0x8a8] ;  /* 0x00022a00ff023b82 */ /* 0x000ee20000000a00 */
[----:B-1----:R-:W-:Y:S04]  /*5fc0*/  @P3 IMAD R0, R72, UR36, RZ ;  /* 0x0000002448003c24 */ /* 0x002fe8000f8e02ff */
[----:B---3--:R-:W-:Y:S05]  /*5fd0*/  @P3 IMAD.WIDE R2, R0, 0x4, R2 ;  /* 0x0000000400023825 */ /* 0x008fea00078e0202 */
[----:B--2--5:R2:W5:Y:S02]  /*5fe0*/  @P3 LDG.E R38, desc[UR4][R2.64] ;  /* 0x0000000402263981 */ /* 0x024564000c1e1900 */
[----:B--2---:R-:W3:Y:S02]  /*5ff0*/  @!P3 LDC R38, c[0x0][0x8a0] ;  /* 0x00022800ff26bb82 */ /* 0x004ee40000000800 */
.L_x_97:
[----:B-----5:R-:W-:Y:S01]  /*6000*/  ISETP.NE.AND P4, PT, R40, RZ, PT ;  /* 0x000000ff2800720c */ /* 0x020fe20003f85270 */
[----:B------:R-:W-:Y:S01]  /*6010*/  BSSY B1, `(.L_x_98) ;  /* 0x0000042000017945 */ /* 0x000fe20003800000 */
[----:B------:R-:W-:Y:S01]  /*6020*/  SEL R5, RZ, 0xffffffff, P2 ;  /* 0xffffffffff057807 */ /* 0x000fe20001000000 */
[----:B------:R-:W-:Y:S01]  /*6030*/  IMAD.MOV.U32 R53, RZ, RZ, 0x1 ;  /* 0x00000001ff357424 */ /* 0x000fe200078e00ff */
[----:B------:R-:W-:Y:S02]  /*6040*/  LOP3.LUT P3, RZ, R74, 0xff, RZ, 0xc0, !PT ;  /* 0x000000ff4aff7812 */ /* 0x000fe4000786c0ff */
[----:B------:R-:W-:Y:S02]  /*6050*/  CS2R R46, SRZ ;  /* 0x00000000002e7805 */ /* 0x000fe4000001ff00 */
[----:B-1----:R-:W-:Y:S02]  /*6060*/  @P1 SEL R0, RZ, 0xffffffff, P4 ;  /* 0xffffffffff001807 */ /* 0x002fe40002000000 */
[----:B------:R-:W-:Y:S02]  /*6070*/  CS2R R44, SRZ ;  /* 0x00000000002c7805 */ /* 0x000fe4000001ff00 */
[----:B------:R-:W-:Y:S02]  /*6080*/  LEA R2, R82, UR44, 0x3 ;  /* 0x0000002c52027c11 */ /* 0x000fe4000f8e18ff */
[----:B------:R-:W-:Y:S02]  /*6090*/  CS2R R50, SRZ ;  /* 0x0000000000327805 */ /* 0x000fe4000001ff00 */
[----:B------:R-:W-:Y:S02]  /*60a0*/  @P0 SEL R0, R5, R0, !P3 ;  /* 0x0000000005000207 */ /* 0x000fe40005800000 */
[----:B------:R-:W-:Y:S02]  /*60b0*/  CS2R R48, SRZ ;  /* 0x0000000000307805 */ /* 0x000fe4000001ff00 */
[----:B------:R-:W-:Y:S02]  /*60c0*/  LEA R52, R36, UR44, 0x3 ;  /* 0x0000002c24347c11 */ /* 0x000fe4000f8e18ff */
[----:B------:R-:W-:Y:S02]  /*60d0*/  @P1 LOP3.LUT R0, R0, 0x1, RZ, 0xc0, !PT ;  /* 0x0000000100001812 */ /* 0x000fe400078ec0ff */
[----:B------:R-:W-:Y:S02]  /*60e0*/  SHF.L.U32 R3, R84, 0x1f, RZ ;  /* 0x0000001f54037819 */ /* 0x000fe400000006ff */
[----:B------:R-:W-:Y:S02]  /*60f0*/  ISETP.NE.U32.OR P6, PT, R0, 0x1, !P1 ;  /* 0x000000010000780c */ /* 0x000fe40004fc5470 */
[----:B------:R-:W-:Y:S02]  /*6100*/  PLOP3.LUT P2, PT, PT, PT, UP1, 0x80, 0x8 ;  /* 0x000000000008781c */ /* 0x000fe40003f4f018 */
[----:B------:R-:W-:Y:S02]  /*6110*/  LEA.HI R39, R36, R36, RZ, 0x1 ;  /* 0x0000002424277211 */ /* 0x000fe400078f08ff */
[----:B------:R-:W-:Y:S02]  /*6120*/  SEL R4, RZ, 0xffffffff, P4 ;  /* 0xffffffffff047807 */ /* 0x000fe40002000000 */
[----:B------:R-:W-:Y:S05]  /*6130*/  P2R R61, PR, RZ, 0x40 ;  /* 0x00000040ff3d7803 */ /* 0x000fea0000000000 */
[----:B------:R-:W-:Y:S02]  /*6140*/  @P6 SHF.L.U32 R0, R81, 0x1f, RZ ;  /* 0x0000001f51006819 */ /* 0x000fe400000006ff */
[----:B------:R-:W-:Y:S02]  /*6150*/  @P2 SEL R4, R5, R4, !P3 ;  /* 0x0000000405042207 */ /* 0x000fe40005800000 */
[----:B------:R1:W2:Y:S02]  /*6160*/  @P6 SYNCS.PHASECHK.TRANS64.TRYWAIT P1, [R2+URZ+0x50], R0 ;  /* 0x00005000020065a7 */ /* 0x0002a400080211ff */
[----:B------:R-:W-:Y:S04]  /*6170*/  LOP3.LUT R4, R4, 0x1, RZ, 0xc0, !PT ;  /* 0x0000000104047812 */ /* 0x000fe800078ec0ff */
[----:B------:R-:W-:Y:S04]  /*6180*/  ISETP.NE.U32.AND P5, PT, R4, 0x1, PT ;  /* 0x000000010400780c */ /* 0x000fe80003fa5070 */
[----:B------:R-:W-:Y:S01]  /*6190*/  P2R R54, PR, RZ, 0x20 ;  /* 0x00000020ff367803 */ /* 0x000fe20000000000 */
[----:B------:R4:W3:Y:S01]  /*61a0*/  SYNCS.PHASECHK.TRANS64.TRYWAIT P0, [R52+URZ+0xc0], R3 ;  /* 0x0000c003340075a7 */ /* 0x0008e200080011ff */
[C---:B-1----:R-:W-:Y:S01]  /*61b0*/  IMAD.SHL.U32 R0, R39.reuse, 0x80, RZ ;  /* 0x0000008027007824 */ /* 0x042fe200078e00ff */
[----:B------:R-:W-:Y:S04]  /*61c0*/  LOP3.LUT R39, R39, 0xffe, RZ, 0xc0, !PT ;  /* 0x00000ffe27277812 */ /* 0x000fe800078ec0ff */
[----:B------:R-:W-:Y:S01]  /*61d0*/  LOP3.LUT R0, R0, 0xffffff00, RZ, 0xc0, !PT ;  /* 0xffffff0000007812 */ /* 0x000fe200078ec0ff */
[----:B------:R-:W-:Y:S04]  /*61e0*/  IMAD.IADD R39, R36, 0x1, -R39 ;  /* 0x0000000124277824 */ /* 0x000fe800078e0a27 */
[----:B------:R-:W-:Y:S04]  /*61f0*/  IMAD.IADD R0, R37, 0x1, R0 ;  /* 0x0000000125007824 */ /* 0x000fe800078e0200 */
[----:B------:R-:W-:Y:S01]  /*6200*/  IMAD R39, R39, 0x100000, R0 ;  /* 0x0010000027277824 */ /* 0x000fe200078e0200 */
[----:B--2---:R-:W-:Y:S01]  /*6210*/  @P6 SEL R53, RZ, 0x1, !P1 ;  /* 0x00000001ff356807 */ /* 0x004fe20004800000 */
[----:B----4-:R-:W-:Y:S06]  /*6220*/  @!P6 BRA `(.L_x_99) ;  /* 0x000000000080e947 */ /* 0x010fec0003800000 */
[----:B------:R-:W-:Y:S01]  /*6230*/  @P5 IMAD R5, R82, 0x1000, R69 ;  /* 0x0000100052055824 */ /* 0x000fe200078e0245 */
[----:B------:R-:W-:Y:S01]  /*6240*/  ISETP.NE.AND P1, PT, R53, RZ, PT ;  /* 0x000000ff3500720c */ /* 0x000fe20003f25270 */
[----:B------:R-:W-:Y:S01]  /*6250*/  BSSY B0, `(.L_x_100) ;  /* 0x000000b000007945 */ /* 0x000fe20003800000 */
[----:B------:R-:W-:Y:S01]  /*6260*/  CS2R R50, SRZ ;  /* 0x0000000000327805 */ /* 0x000fe2000001ff00 */
[----:B------:R-:W-:Y:S01]  /*6270*/  @P5 VIADD R4, R5, UR44 ;  /* 0x0000002c05045c36 */ /* 0x000fe20008000000 */
[----:B------:R-:W-:Y:S02]  /*6280*/  CS2R R48, SRZ ;  /* 0x0000000000307805 */ /* 0x000fe4000001ff00 */
[----:B------:R-:W-:Y:S02]  /*6290*/  CS2R R46, SRZ ;  /* 0x00000000002e7805 */ /* 0x000fe4000001ff00 */
[----:B------:R-:W-:Y:S01]  /*62a0*/  CS2R R44, SRZ ;  /* 0x00000000002c7805 */ /* 0x000fe2000001ff00 */
[----:B------:R-:W-:Y:S04]  /*62b0*/  @P5 IMAD R4, R85, -0x10, R4 ;  /* 0xfffffff055045824 */ /* 0x000fe800078e0204 */
[----:B------:R-:W-:Y:S05]  /*62c0*/  @P1 BRA `(.L_x_101) ;  /* 0x00000000000c1947 */ /* 0x000fea0003800000 */
[----:B------:R-:W-:Y:S04]  /*62d0*/  SHF.L.U32 R0, R81, 0x1f, RZ ;  /* 0x0000001f51007819 */ /* 0x000fe800000006ff */
[----:B------:R-:W1:Y:S02]  /*62e0*/  SYNCS.PHASECHK.TRANS64.TRYWAIT P1, [R2+URZ+0x50], R0 ;  /* 0x00005000020075a7 */ /* 0x000e6400080211ff */
[----:B-1----:R-:W-:Y:S05]  /*62f0*/  @!P1 BRA `(.L_x_102) ;  /* 0x0000004000409947 */ /* 0x002fea0003800000 */
.L_x_101:
[----:B------:R-:W-:Y:S05]  /*6300*/  BSYNC B0 ;  /* 0x0000000000007941 */ /* 0x000fea0003800000 */
.L_x_100:
[----:B------:R-:W-:Y:S01]  /*6310*/  ISETP.NE.AND P1, PT, R54, RZ, PT ;  /* 0x000000ff3600720c */ /* 0x000fe20003f25270 */
[----:B-1----:R-:W-:Y:S02]  /*6320*/  VIADD R2, R2, 0x70 ;  /* 0x0000007002027836 */ /* 0x002fe40000000000 */
[----:B------:R-:W-:Y:S02]  /*6330*/  IMAD.U32 R0, RZ, RZ, UR45 ;  /* 0x0000002dff007e24 */ /* 0x000fe4000f8e00ff */
[----:B------:R-:W-:Y:S03]  /*6340*/  VIADD R82, R82, 0x1 ;  /* 0x0000000152527836 */ /* 0x000fe60000000000 */
[----:B------:R-:W-:Y:S05]  /*6350*/  PRMT R0, R0, 0x654, R2 ;  /* 0x0000065400007816 */ /* 0x000fea0000000002 */
[----:B------:R1:W2:Y:S04]  /*6360*/  @P1 LDS.128 R48, [R5+UR44+0x200] ;  /* 0x0002002c05301984 */ /* 0x0002a80008000c00 */
[----:B------:R1:W4:Y:S01]  /*6370*/  @P1 LDS.128 R44, [R4+0x210] ;  /* 0x00021000042c1984 */ /* 0x0003220000000c00 */
[C---:B------:R-:W-:Y:S01]  /*6380*/  ISETP.NE.AND P1, PT, R82.reuse, 0x4, PT ;  /* 0x000000045200780c */ /* 0x040fe20003f25270 */
[----:B------:R-:W-:Y:S01]  /*6390*/  @!PT LDS RZ, [RZ] ;  /* 0x00000000fffff984 */ /* 0x000fe20000000800 */
[----:B------:R-:W-:Y:S01]  /*63a0*/  @!PT LDS RZ, [RZ] ;  /* 0x00000000fffff984 */ /* 0x000fe20000000800 */
[----:B------:R-:W-:Y:S01]  /*63b0*/  @!PT LDS RZ, [RZ] ;  /* 0x00000000fffff984 */ /* 0x000fe20000000800 */
[----:B------:R-:W-:Y:S01]  /*63c0*/  @!PT LDS RZ, [RZ] ;  /* 0x00000000fffff984 */ /* 0x000fe20000000800 */
[----:B------:R5:W-:Y:S06]  /*63d0*/  MEMBAR.ALL.CTA ;  /* 0x0000000000007992 */ /* 0x000bec0000008000 */
[----:B-----5:R-:W5:Y:S01]  /*63e0*/  FENCE.VIEW.ASYNC.S ;  /* 0x00000000000073c6 */ /* 0x020f620000000000 */
[----:B------:R-:W-:Y:S01]  /*63f0*/  SEL R82, R82, RZ, P1 ;  /* 0x000000ff52527207 */ /* 0x000fe20000800000 */
[----:B-----5:R5:W-:Y:S02]  /*6400*/  SYNCS.ARRIVE.TRANS64.RED.A1T0 RZ, [R0+URZ], RZ ;  /* 0x000000ff00ff79a7 */ /* 0x020be400081004ff */
[----:B-----5:R-:W-:Y:S04]  /*6410*/  SEL R0, RZ, 0x1, P1 ;  /* 0x00000001ff007807 */ /* 0x020fe80000800000 */
[----:B-12---:R-:W-:Y:S02]  /*6420*/  LOP3.LUT R81, R81, R0, RZ, 0x3c, !PT ;  /* 0x0000000051517212 */ /* 0x006fe400078e3cff */
.L_x_99:
[----:B------:R-:W-:Y:S05]  /*6430*/  BSYNC B1 ;  /* 0x0000000000017941 */ /* 0x000fea0003800000 */
.L_x_98:
[----:B------:R-:W-:Y:S04]  /*6440*/  SHF.R.U32.HI R0, RZ, 0x15, R39 ;  /* 0x00000015ff007819 */ /* 0x000fe80000011627 */
[----:B------:R-:W-:Y:S01]  /*6450*/  LOP3.LUT P1, RZ, R0, 0x3, R75, 0x48, !PT ;  /* 0x0000000300ff7812 */ /* 0x000fe2000782484b */
[----:B------:R-:W-:Y:S01]  /*6460*/  @!UPT UIADD3 URZ, UPT, UPT, URZ, URZ, URZ ;  /* 0x000000fffffff290 */ /* 0x000fe2000fffe0ff */
[----:B---3--:R-:W-:Y:S11]  /*6470*/  @P0 BRA `(.L_x_103) ;  /* 0x0000000000080947 */ /* 0x008ff60003800000 */
[----:B------:R-:W1:Y:S02]  /*6480*/  SYNCS.PHASECHK.TRANS64.TRYWAIT P0, [R52+URZ+0xc0], R3 ;  /* 0x0000c003340075a7 */ /* 0x000e6400080011ff */
[----:B-1----:R-:W-:Y:S05]  /*6490*/  @!P0 BRA `(.L_x_104) ;  /* 0x0000003c00ec8947 */ /* 0x002fea0003800000 */
.L_x_103:
[----:B------:R-:W-:Y:S05]  /*64a0*/  @!P1 BRA `(.L_x_105) ;  /* 0x0000000000409947 */ /* 0x000fea0003800000 */
[----:B------:R-:W2:Y:S01]  /*64b0*/  LDCU.64 UR8, c[0x4][0x78] ;  /* 0x01000f00ff0877ac */ /* 0x000ea20008000a00 */
[----:B-1----:R-:W-:Y:S01]  /*64c0*/  MOV R3, 0x0 ;  /* 0x0000000000037802 */ /* 0x002fe20000000f00 */
[----:B------:R-:W-:Y:S02]  /*64d0*/  HFMA2 R12, -RZ, RZ, 0, 5.9604644775390625e-08 ;  /* 0x00000001ff0c7431 */ /* 0x000fe400000001ff */
[----:B------:R-:W-:Y:S02]  /*64e0*/  IMAD.MOV.U32 R8, RZ, RZ, 0x192 ;  /* 0x00000192ff087424 */ /* 0x000fe400078e00ff */
[----:B------:R-:W-:Y:S01]  /*64f0*/  IMAD.MOV.U32 R13, RZ, RZ, RZ ;  /* 0x000000ffff0d7224 */ /* 0x000fe200078e00ff */
[----:B------:R-:W1:Y:S01]  /*6500*/  LDCU.64 UR6, c[0x4][0x80] ;  /* 0x01001000ff0677ac */ /* 0x000e620008000a00 */
[----:B------:R-:W3:Y:S01]  /*6510*/  LDC.64 R2, c[0x4][R3] ;  /* 0x0100000003027b82 */ /* 0x000ee20000000a00 */
[----:B------:R-:W5:Y:S01]  /*6520*/  LDCU.64 UR4, c[0x4][0x18] ;  /* 0x01000300ff0477ac */ /* 0x000f620008000a00 */
[----:B--2---:R-:W-:Y:S01]  /*6530*/  MOV R5, UR9 ;  /* 0x0000000900057c02 */ /* 0x004fe20008000f00 */
[----:B------:R-:W-:Y:S01]  /*6540*/  IMAD.U32 R4, RZ, RZ, UR8 ;  /* 0x00000008ff047e24 */ /* 0x000fe2000f8e00ff */
[----:B-1----:R-:W-:Y:S01]  /*6550*/  MOV R7, UR7 ;  /* 0x0000000700077c02 */ /* 0x002fe20008000f00 */
[----:B------:R-:W-:Y:S01]  /*6560*/  IMAD.U32 R6, RZ, RZ, UR6 ;  /* 0x00000006ff067e24 */ /* 0x000fe2000f8e00ff */
[----:B-----5:R-:W-:Y:S01]  /*6570*/  MOV R11, UR5 ;  /* 0x00000005000b7c02 */ /* 0x020fe20008000f00 */
[----:B------:R-:W-:Y:S02]  /*6580*/  IMAD.U32 R10, RZ, RZ, UR4 ;  /* 0x00000004ff0a7e24 */ /* 0x000fe4000f8e00ff */
[----:B------:R-:W-:Y:S07]  /*6590*/  LEPC R20, `(.L_x_105) ;  /* 0x000000001014794e */ /* 0x000fee0000000000 */
[----:B---34-:R-:W-:Y:S05]  /*65a0*/  CALL.ABS.NOINC R2 ;  /* 0x0000000002007343 */ /* 0x018fea0003c00000 */
.L_x_105:
[----:B------:R-:W-:Y:S05]  /*65b0*/  WARPSYNC.ALL ;  /* 0x0000000000007948 */ /* 0x000fea0003800000 */
[----:B------:R-:W-:Y:S01]  /*65c0*/  R2UR UR4, R39 ;  /* 0x00000000270472ca */ /* 0x000fe200000e0000 */
[----:B------:R-:W-:Y:S01]  /*65d0*/  BSSY.RECONVERGENT B0, `(.L_x_106) ;  /* 0x00000a0000007945 */ /* 0x000fe20003800200 */
[C---:B------:R-:W-:Y:S02]  /*65e0*/  SHF.L.U32 R2, R48.reuse, 0x10, RZ ;  /* 0x0000001030027819 */ /* 0x040fe400000006ff */
[C---:B-1----:R-:W-:Y:S02]  /*65f0*/  PRMT R3, R48.reuse, 0x8880, RZ ;  /* 0x0000888030037816 */ /* 0x042fe400000000ff */
[----:B------:R-:W-:Y:S02]  /*6600*/  SHF.L.U32 R41, R48, 0x8, RZ ;  /* 0x0000000830297819 */ /* 0x000fe400000006ff */
[----:B------:R-:W-:Y:S02]  /*6610*/  SHF.L.U32 R42, R49, 0x10, RZ ;  /* 0x00000010312a7819 */ /* 0x000fe400000006ff */
[----:B------:R-:W-:Y:S02]  /*6620*/  IADD3 R60, PT, PT, R69, UR44, RZ ;  /* 0x0000002c453c7c10 */ /* 0x000fe4000fffe0ff */
[----:B------:R-:W-:Y:S01]  /*6630*/  SHF.R.S32.HI R42, RZ, 0x18, R42 ;  /* 0x00000018ff2a7819 */ /* 0x000fe2000001142a */
[----:B------:R-:W-:Y:S01]  /*6640*/  LDTM.16dp32bit_t0_t15.x32 R4, tmem[UR4] ;  /* 0x00000004000479ee */ /* 0x000fe20008a80000 */
[----:B------:R-:W1:Y:S01]  /*6650*/  LDTM.16dp32bit_t16_t31.x32 R4, tmem[UR4+0x20] ;  /* 0x00002004000479ee */ /* 0x000e620008aa0000 */
[----:B------:R-:W-:Y:S02]  /*6660*/  SHF.L.U32 R55, R80, 0x4, RZ ;  /* 0x0000000450377819 */ /* 0x000fe400000006ff */
[----:B------:R-:W-:Y:S02]  /*6670*/  ISETP.NE.AND P0, PT, R87, RZ, PT ;  /* 0x000000ff5700720c */ /* 0x000fe40003f05270 */
[----:B------:R-:W-:Y:S02]  /*6680*/  IADD3 R89, PT, PT, R60, R55, RZ ;  /* 0x000000373c597210 */ /* 0x000fe40007ffe0ff */
[----:B------:R-:W-:Y:S01]  /*6690*/  ISETP.NE.AND P6, PT, R61, RZ, PT ;  /* 0x000000ff3d00720c */ /* 0x000fe20003fc5270 */
[C---:B-1----:R-:W-:Y:S01]  /*66a0*/  IMAD R0, R38.reuse, R4, RZ ;  /* 0x0000000426007224 */ /* 0x042fe200078e02ff */
[----:B------:R-:W-:Y:S01]  /*66b0*/  SHF.R.S32.HI R4, RZ, 0x18, R2 ;  /* 0x00000018ff047819 */ /* 0x000fe20000011402 */
[C---:B------:R-:W-:Y:S01]  /*66c0*/  IMAD R2, R38.reuse, R5, RZ ;  /* 0x0000000526027224 */ /* 0x040fe200078e02ff */
[----:B------:R-:W-:Y:S01]  /*66d0*/  SHF.R.S32.HI R5, RZ, 0x18, R41 ;  /* 0x00000018ff057819 */ /* 0x000fe20000011429 */
[----:B------:R-:W-:Y:S01]  /*66e0*/  IMAD R0, R3, R40, R0 ;  /* 0x0000002803007224 */ /* 0x000fe200078e0200 */
[----:B------:R-:W-:Y:S01]  /*66f0*/  PRMT R41, R49, 0x8880, RZ ;  /* 0x0000888031297816 */ /* 0x000fe200000000ff */
[----:B------:R-:W-:Y:S02]  /*6700*/  IMAD R3, R38, R6, RZ ;  /* 0x0000000626037224 */ /* 0x000fe400078e02ff */
[-C--:B------:R-:W-:Y:S01]  /*6710*/  IMAD R2, R4, R40.reuse, R2 ;  /* 0x0000002804027224 */ /* 0x080fe200078e0202 */
[----:B------:R-:W-:Y:S01]  /*6720*/  SHF.R.S32.HI R4, RZ, 0x18, R48 ;  /* 0x00000018ff047819 */ /* 0x000fe20000011430 */
[----:B------:R-:W-:Y:S02]  /*6730*/  IMAD R7, R38, R7, RZ ;  /* 0x0000000726077224 */ /* 0x000fe400078e02ff */
[-C--:B------:R-:W-:Y:S02]  /*6740*/  IMAD R3, R5, R40.reuse, R3 ;  /* 0x0000002805037224 */ /* 0x080fe400078e0203 */
[----:B------:R-:W-:Y:S02]  /*6750*/  IMAD R7, R4, R40, R7 ;  /* 0x0000002804077224 */ /* 0x000fe400078e0207 */
[C---:B------:R-:W-:Y:S02]  /*6760*/  IMAD R6, R38.reuse, R11, RZ ;  /* 0x0000000b26067224 */ /* 0x040fe400078e02ff */
[C---:B------:R-:W-:Y:S01]  /*6770*/  IMAD R11, R38.reuse, R16, RZ ;  /* 0x00000010260b7224 */ /* 0x040fe200078e02ff */
[----:B------:R-:W-:Y:S01]  /*6780*/  I2IP.S8.S32.SAT R56, R7, R3, RZ ;  /* 0x0000000307387239 */ /* 0x000fe200000014ff */
[C---:B------:R-:W-:Y:S02]  /*6790*/  IMAD R16, R38.reuse, R21, RZ ;  /* 0x0000001526107224 */ /* 0x040fe400078e02ff */
[----:B------:R-:W-:Y:S01]  /*67a0*/  IMAD R21, R38, R26, RZ ;  /* 0x0000001a26157224 */ /* 0x000fe200078e02ff */
[----:B------:R-:W-:Y:S01]  /*67b0*/  I2IP.S8.S32.SAT R56, R2, R0, R56 ;  /* 0x0000000002387239 */ /* 0x000fe20000001438 */
[C---:B------:R-:W-:Y:S01]  /*67c0*/  IMAD R26, R38.reuse, R31, RZ ;  /* 0x0000001f261a7224 */ /* 0x040fe200078e02ff */
[----:B------:R-:W-:Y:S01]  /*67d0*/  SHF.R.S32.HI R2, RZ, 0x18, R49 ;  /* 0x00000018ff027819 */ /* 0x000fe20000011431 */
[C---:B------:R-:W-:Y:S02]  /*67e0*/  IMAD R3, R38.reuse, R8, RZ ;  /* 0x0000000826037224 */ /* 0x040fe400078e02ff */
[----:B------:R-:W-:Y:S02]  /*67f0*/  IMAD.SHL.U32 R31, R49, 0x100, RZ ;  /* 0x00000100311f7824 */ /* 0x000fe400078e00ff */
[C---:B------:R-:W-:Y:S02]  /*6800*/  IMAD R8, R38.reuse, R13, RZ ;  /* 0x0000000d26087224 */ /* 0x040fe400078e02ff */
[C---:B------:R-:W-:Y:S01]  /*6810*/  IMAD R13, R38.reuse, R18, RZ ;  /* 0x00000012260d7224 */ /* 0x040fe200078e02ff */
[----:B------:R-:W-:Y:S01]  /*6820*/  SHF.R.S32.HI R0, RZ, 0x18, R31 ;  /* 0x00000018ff007819 */ /* 0x000fe2000001141f */
[----:B------:R-:W-:Y:S01]  /*6830*/  IMAD R18, R38, R23, RZ ;  /* 0x0000001726127224 */ /* 0x000fe200078e02ff */
[----:B------:R-:W-:Y:S01]  /*6840*/  SHF.L.U32 R31, R50, 0x10, RZ ;  /* 0x00000010321f7819 */ /* 0x000fe200000006ff */
[C---:B------:R-:W-:Y:S02]  /*6850*/  IMAD R4, R38.reuse, R9, RZ ;  /* 0x0000000926047224 */ /* 0x040fe400078e02ff */
[C---:B------:R-:W-:Y:S01]  /*6860*/  IMAD R23, R38.reuse, R28, RZ ;  /* 0x0000001c26177224 */ /* 0x040fe200078e02ff */
[----:B------:R-:W-:Y:S01]  /*6870*/  SHF.R.S32.HI R31, RZ, 0x18, R31 ;  /* 0x00000018ff1f7819 */ /* 0x000fe2000001141f */
[C---:B------:R-:W-:Y:S02]  /*6880*/  IMAD R7, R38.reuse, R12, RZ ;  /* 0x0000000c26077224 */ /* 0x040fe400078e02ff */
[----:B------:R-:W-:Y:S01]  /*6890*/  IMAD R28, R38, R33, RZ ;  /* 0x00000021261c7224 */ /* 0x000fe200078e02ff */
[----:B------:R-:W-:Y:S01]  /*68a0*/  PRMT R33, R50, 0x8880, RZ ;  /* 0x0000888032217816 */ /* 0x000fe200000000ff */
[----:B------:R-:W-:Y:S02]  /*68b0*/  IMAD R3, R41, R40, R3 ;  /* 0x0000002829037224 */ /* 0x000fe400078e0203 */
[C---:B------:R-:W-:Y:S02]  /*68c0*/  IMAD R12, R38.reuse, R17, RZ ;  /* 0x00000011260c7224 */ /* 0x040fe400078e02ff */
[C---:B------:R-:W-:Y:S02]  /*68d0*/  IMAD R5, R38.reuse, R10, RZ ;  /* 0x0000000a26057224 */ /* 0x040fe400078e02ff */
[----:B------:R-:W-:Y:S02]  /*68e0*/  IMAD R17, R38, R22, RZ ;  /* 0x0000001626117224 */ /* 0x000fe400078e02ff */
[----:B------:R-:W-:Y:S02]  /*68f0*/  IMAD R4, R42, R40, R4 ;  /* 0x000000282a047224 */ /* 0x000fe400078e0204 */
[C---:B------:R-:W-:Y:S02]  /*6900*/  IMAD R22, R38.reuse, R27, RZ ;  /* 0x0000001b26167224 */ /* 0x040fe400078e02ff */
[----:B------:R-:W-:Y:S01]  /*6910*/  IMAD R27, R38, R32, RZ ;  /* 0x00000020261b7224 */ /* 0x000fe200078e02ff */
[----:B------:R-:W-:Y:S01]  /*6920*/  SHF.L.U32 R32, R50, 0x8, RZ ;  /* 0x0000000832207819 */ /* 0x000fe200000006ff */
[-C--:B------:R-:W-:Y:S02]  /*6930*/  IMAD R5, R0, R40.reuse, R5 ;  /* 0x0000002800057224 */ /* 0x080fe400078e0205 */
[----:B------:R-:W-:Y:S01]  /*6940*/  IMAD.MOV.U32 R0, RZ, RZ, R33 ;  /* 0x000000ffff007224 */ /* 0x000fe200078e0021 */
[----:B------:R-:W-:Y:S01]  /*6950*/  SHF.R.S32.HI R32, RZ, 0x18, R32 ;  /* 0x00000018ff207819 */ /* 0x000fe20000011420 */
[-C--:B------:R-:W-:Y:S01]  /*6960*/  IMAD R6, R2, R40.reuse, R6 ;  /* 0x0000002802067224 */ /* 0x080fe200078e0206 */
[----:B------:R-:W-:Y:S01]  /*6970*/  SHF.R.S32.HI R2, RZ, 0x18, R50 ;  /* 0x00000018ff027819 */ /* 0x000fe20000011432 */
[----:B------:R-:W-:Y:S01]  /*6980*/  IMAD R7, R0, R40, R7 ;  /* 0x0000002800077224 */ /* 0x000fe200078e0207 */
[----:B------:R-:W-:Y:S01]  /*6990*/  PRMT R0, R51, 0x8880, RZ ;  /* 0x0000888033007816 */ /* 0x000fe200000000ff */
[----:B------:R-:W-:Y:S01]  /*69a0*/  IMAD R9, R38, R14, RZ ;  /* 0x0000000e26097224 */ /* 0x000fe200078e02ff */
[----:B------:R-:W-:Y:S01]  /*69b0*/  I2IP.S8.S32.SAT R6, R6, R5, RZ ;  /* 0x0000000506067239 */ /* 0x000fe200000014ff */
[-C--:B------:R-:W-:Y:S01]  /*69c0*/  IMAD R8, R31, R40.reuse, R8 ;  /* 0x000000281f087224 */ /* 0x080fe200078e0208 */
[C---:B------:R-:W-:Y:S01]  /*69d0*/  SHF.L.U32 R31, R51.reuse, 0x8, RZ ;  /* 0x00000008331f7819 */ /* 0x040fe200000006ff */
[----:B------:R-:W-:Y:S01]  /*69e0*/  IMAD R10, R38, R15, RZ ;  /* 0x0000000f260a7224 */ /* 0x000fe200078e02ff */
[----:B------:R-:W-:Y:S01]  /*69f0*/  I2IP.S8.S32.SAT R57, R4, R3, R6 ;  /* 0x0000000304397239 */ /* 0x000fe20000001406 */
[-C--:B------:R-:W-:Y:S01]  /*6a00*/  IMAD R9, R32, R40.reuse, R9 ;  /* 0x0000002820097224 */ /* 0x080fe200078e0209 */
[----:B------:R-:W-:Y:S01]  /*6a10*/  SHF.R.S32.HI R5, RZ, 0x18, R31 ;  /* 0x00000018ff057819 */ /* 0x000fe2000001141f */
[-C--:B------:R-:W-:Y:S01]  /*6a20*/  IMAD R10, R2, R40.reuse, R10 ;  /* 0x00000028020a7224 */ /* 0x080fe200078e020a */
[----:B------:R-:W-:Y:S01]  /*6a30*/  SHF.L.U32 R2, R51, 0x10, RZ ;  /* 0x0000001033027819 */ /* 0x000fe200000006ff */
[----:B------:R-:W-:Y:S01]  /*6a40*/  IMAD R11, R0, R40, R11 ;  /* 0x00000028000b7224 */ /* 0x000fe200078e020b */
[----:B------:R-:W-:Y:S01]  /*6a50*/  SHF.R.S32.HI R0, RZ, 0x18, R51 ;  /* 0x00000018ff007819 */ /* 0x000fe20000011433 */
[C---:B------:R-:W-:Y:S01]  /*6a60*/  IMAD R15, R38.reuse, R20, RZ ;  /* 0x00000014260f7224 */ /* 0x040fe200078e02ff */
[----:B------:R-:W-:Y:S01]  /*6a70*/  SHF.R.S32.HI R2, RZ, 0x18, R2 ;  /* 0x00000018ff027819 */ /* 0x000fe20000011402 */
[C---:B------:R-:W-:Y:S01]  /*6a80*/  IMAD R14, R38.reuse, R19, RZ ;  /* 0x00000013260e7224 */ /* 0x040fe200078e02ff */
[C---:B----4-:R-:W-:Y:S01]  /*6a90*/  SHF.L.U32 R4, R45.reuse, 0x10, RZ ;  /* 0x000000102d047819 */ /* 0x050fe200000006ff */
[----:B------:R-:W-:Y:S01]  /*6aa0*/  IMAD R19, R38, R24, RZ ;  /* 0x0000001826137224 */ /* 0x000fe200078e02ff */
[----:B------:R-:W-:Y:S01]  /*6ab0*/  PRMT R3, R45, 0x8880, RZ ;  /* 0x000088802d037816 */ /* 0x000fe200000000ff */
[-C--:B------:R-:W-:Y:S01]  /*6ac0*/  IMAD R12, R2, R40.reuse, R12 ;  /* 0x00000028020c7224 */ /* 0x080fe200078e020c */
[----:B------:R-:W-:Y:S01]  /*6ad0*/  PRMT R2, R44, 0x8880, RZ ;  /* 0x000088802c027816 */ /* 0x000fe200000000ff */
[-C--:B------:R-:W-:Y:S01]  /*6ae0*/  IMAD R13, R5, R40.reuse, R13 ;  /* 0x00000028050d7224 */ /* 0x080fe200078e020d */
[----:B------:R-:W-:Y:S01]  /*6af0*/  SHF.R.S32.HI R4, RZ, 0x18, R4 ;  /* 0x00000018ff047819 */ /* 0x000fe20000011404 */
[----:B------:R-:W-:Y:S01]  /*6b00*/  IMAD R14, R0, R40, R14 ;  /* 0x00000028000e7224 */ /* 0x000fe200078e020e */
[----:B------:R-:W-:Y:S01]  /*6b10*/  MOV R0, R2 ;  /* 0x0000000200007202 */ /* 0x000fe20000000f00 */
[----:B------:R-:W-:Y:S01]  /*6b20*/  IMAD.U32 R5, R44, 0x10000, RZ ;  /* 0x000100002c057824 */ /* 0x000fe200078e00ff */
[----:B------:R-:W-:Y:S01]  /*6b30*/  I2IP.S8.S32.SAT R9, R10, R9, RZ ;  /* 0x000000090a097239 */ /* 0x000fe200000014ff */
[----:B------:R-:W-:Y:S01]  /*6b40*/  IMAD R20, R38, R25, RZ ;  /* 0x0000001926147224 */ /* 0x000fe200078e02ff */
[----:B------:R-:W-:Y:S01]  /*6b50*/  I2IP.S8.S32.SAT R13, R14, R13, RZ ;  /* 0x0000000d0e0d7239 */ /* 0x000fe200000014ff */
[----:B------:R-:W-:Y:S01]  /*6b60*/  IMAD R15, R0, R40, R15 ;  /* 0x00000028000f7224 */ /* 0x000fe200078e020f */
[----:B------:R-:W-:Y:S01]  /*6b70*/  SHF.R.S32.HI R2, RZ, 0x18, R5 ;  /* 0x00000018ff027819 */ /* 0x000fe20000011405 */
[----:B------:R-:W-:Y:S01]  /*6b80*/  IMAD R24, R38, R29, RZ ;  /* 0x0000001d26187224 */ /* 0x000fe200078e02ff */
[----:B------:R-:W-:Y:S01]  /*6b90*/  SHF.L.U32 R0, R44, 0x8, RZ ;  /* 0x000000082c007819 */ /* 0x000fe200000006ff */
[----:B------:R-:W-:Y:S01]  /*6ba0*/  IMAD R25, R38, R30, RZ ;  /* 0x0000001e26197224 */ /* 0x000fe200078e02ff */
[----:B------:R-:W-:Y:S01]  /*6bb0*/  I2IP.S8.S32.SAT R58, R8, R7, R9 ;  /* 0x00000007083a7239 */ /* 0x000fe20000001409 */
[----:B------:R-:W-:Y:S01]  /*6bc0*/  IMAD R16, R2, R40, R16 ;  /* 0x0000002802107224 */ /* 0x000fe200078e0210 */
[----:B------:R-:W-:Y:S01]  /*6bd0*/  SHF.R.S32.HI R0, RZ, 0x18, R0 ;  /* 0x00000018ff007819 */ /* 0x000fe20000011400 */
[----:B------:R-:W-:Y:S01]  /*6be0*/  IMAD R29, R38, R34, RZ ;  /* 0x00000022261d7224 */ /* 0x000fe200078e02ff */
[----:B------:R-:W-:Y:S01]  /*6bf0*/  SHF.R.S32.HI R2, RZ, 0x18, R44 ;  /* 0x00000018ff027819 */ /* 0x000fe2000001142c */
[----:B------:R-:W-:Y:S01]  /*6c00*/  IMAD.SHL.U32 R5, R45, 0x100, RZ ;  /* 0x000001002d057824 */ /* 0x000fe200078e00ff */
[----:B------:R-:W-:Y:S01]  /*6c10*/  I2IP.S8.S32.SAT R59, R12, R11, R13 ;  /* 0x0000000b0c3b7239 */ /* 0x000fe2000000140d */
[-C--:B------:R-:W-:Y:S02]  /*6c20*/  IMAD R17, R0, R40.reuse, R17 ;  /* 0x0000002800117224 */ /* 0x080fe400078e0211 */
[-C--:B------:R-:W-:Y:S01]  /*6c30*/  IMAD R18, R2, R40.reuse, R18 ;  /* 0x0000002802127224 */ /* 0x080fe200078e0212 */
[----:B------:R-:W-:Y:S01]  /*6c40*/  SHF.R.S32.HI R0, RZ, 0x18, R5 ;  /* 0x00000018ff007819 */ /* 0x000fe20000011405 */
[-C--:B------:R-:W-:Y:S01]  /*6c50*/  IMAD R19, R3, R40.reuse, R19 ;  /* 0x0000002803137224 */ /* 0x080fe200078e0213 */
[----:B------:R-:W-:Y:S01]  /*6c60*/  SHF.R.S32.HI R2, RZ, 0x18, R45 ;  /* 0x00000018ff027819 */ /* 0x000fe2000001142d */
[-C--:B------:R-:W-:Y:S01]  /*6c70*/  IMAD R20, R4, R40.reuse, R20 ;  /* 0x0000002804147224 */ /* 0x080fe200078e0214 */
[----:B------:R-:W-:Y:S01]  /*6c80*/  SHF.L.U32 R4, R46, 0x10, RZ ;  /* 0x000000102e047819 */ /* 0x000fe200000006ff */
[-C--:B------:R-:W-:Y:S01]  /*6c90*/  IMAD R21, R0, R40.reuse, R21 ;  /* 0x0000002800157224 */ /* 0x080fe200078e0215 */
[C---:B------:R-:W-:Y:S01]  /*6ca0*/  PRMT R0, R46.reuse, 0x8880, RZ ;  /* 0x000088802e007816 */ /* 0x040fe200000000ff */
[----:B------:R1:W-:Y:S01]  /*6cb0*/  STS.128 [R69+UR44+0x4200], R56 ;  /* 0x0042003845007988 */ /* 0x0003e20008000c2c */
[----:B------:R-:W-:Y:S01]  /*6cc0*/  SHF.L.U32 R3, R46, 0x8, RZ ;  /* 0x000000082e037819 */ /* 0x000fe200000006ff */
[-C--:B------:R-:W-:Y:S01]  /*6cd0*/  IMAD R22, R2, R40.reuse, R22 ;  /* 0x0000002802167224 */ /* 0x080fe200078e0216 */
[----:B------:R-:W-:Y:S01]  /*6ce0*/  SHF.R.S32.HI R2, RZ, 0x18, R4 ;  /* 0x00000018ff027819 */ /* 0x000fe20000011404 */
[-C--:B------:R-:W-:Y:S01]  /*6cf0*/  IMAD R23, R0, R40.reuse, R23 ;  /* 0x0000002800177224 */ /* 0x080fe200078e0217 */
[----:B------:R-:W-:Y:S01]  /*6d00*/  SHF.R.S32.HI R3, RZ, 0x18, R3 ;  /* 0x00000018ff037819 */ /* 0x000fe20000011403 */
[----:B------:R-:W-:Y:S01]  /*6d10*/  IMAD R30, R38, R35, RZ ;  /* 0x00000023261e7224 */ /* 0x000fe200078e02ff */
[----:B------:R-:W-:Y:S01]  /*6d20*/  SHF.R.S32.HI R0, RZ, 0x18, R46 ;  /* 0x00000018ff007819 */ /* 0x000fe2000001142e */
[-C--:B------:R-:W-:Y:S01]  /*6d30*/  IMAD R24, R2, R40.reuse, R24 ;  /* 0x0000002802187224 */ /* 0x080fe200078e0218 */
[----:B------:R-:W-:Y:S01]  /*6d40*/  PRMT R2, R47, 0x8880, RZ ;  /* 0x000088802f027816 */ /* 0x000fe200000000ff */
[-C--:B------:R-:W-:Y:S01]  /*6d50*/  IMAD R25, R3, R40.reuse, R25 ;  /* 0x0000002803197224 */ /* 0x080fe200078e0219 */
[C---:B------:R-:W-:Y:S01]  /*6d60*/  SHF.L.U32 R3, R47.reuse, 0x10, RZ ;  /* 0x000000102f037819 */ /* 0x040fe200000006ff */
[----:B------:R-:W-:Y:S01]  /*6d70*/  IMAD.SHL.U32 R4, R47, 0x100, RZ ;  /* 0x000001002f047824 */ /* 0x000fe200078e00ff */
[----:B------:R-:W-:Y:S01]  /*6d80*/  SHF.R.S32.HI R5, RZ, 0x18, R47 ;  /* 0x00000018ff057819 */ /* 0x000fe2000001142f */
[-C--:B------:R-:W-:Y:S01]  /*6d90*/  IMAD R26, R0, R40.reuse, R26 ;  /* 0x00000028001a7224 */ /* 0x080fe200078e021a */
[----:B------:R-:W-:Y:S01]  /*6da0*/  SHF.R.S32.HI R3, RZ, 0x18, R3 ;  /* 0x00000018ff037819 */ /* 0x000fe20000011403 */
[-C--:B------:R-:W-:Y:S01]  /*6db0*/  IMAD R27, R2, R40.reuse, R27 ;  /* 0x00000028021b7224 */ /* 0x080fe200078e021b */
[----:B------:R-:W-:Y:S02]  /*6dc0*/  SHF.R.S32.HI R4, RZ, 0x18, R4 ;  /* 0x00000018ff047819 */ /* 0x000fe40000011404 */
[----:B------:R-:W-:Y:S01]  /*6dd0*/  I2IP.S8.S32.SAT R17, R18, R17, RZ ;  /* 0x0000001112117239 */ /* 0x000fe200000014ff */
[-C--:B------:R-:W-:Y:S01]  /*6de0*/  IMAD R28, R3, R40.reuse, R28 ;  /* 0x00000028031c7224 */ /* 0x080fe200078e021c */
[----:B------:R-:W-:Y:S01]  /*6df0*/  I2IP.S8.S32.SAT R21, R22, R21, RZ ;  /* 0x0000001516157239 */ /* 0x000fe200000014ff */
[-C--:B------:R-:W-:Y:S01]  /*6e00*/  IMAD R29, R4, R40.reuse, R29 ;  /* 0x00000028041d7224 */ /* 0x080fe200078e021d */
[----:B------:R-:W-:Y:S01]  /*6e10*/  I2IP.S8.S32.SAT R16, R16, R15, R17 ;  /* 0x0000000f10107239 */ /* 0x000fe20000001411 */
[----:B------:R-:W-:Y:S01]  /*6e20*/  IMAD R30, R5, R40, R30 ;  /* 0x00000028051e7224 */ /* 0x000fe200078e021e */
[----:B------:R-:W-:Y:S02]  /*6e30*/  I2IP.S8.S32.SAT R17, R20, R19, R21 ;  /* 0x0000001314117239 */ /* 0x000fe40000001415 */
[----:B------:R-:W-:Y:S02]  /*6e40*/  I2IP.S8.S32.SAT R18, R26, R25, RZ ;  /* 0x000000191a127239 */ /* 0x000fe400000014ff */
[----:B------:R-:W-:Y:S02]  /*6e50*/  I2IP.S8.S32.SAT R19, R30, R29, RZ ;  /* 0x0000001d1e137239 */ /* 0x000fe400000014ff */
[----:B------:R-:W-:Y:S02]  /*6e60*/  I2IP.S8.S32.SAT R18, R24, R23, R18 ;  /* 0x0000001718127239 */ /* 0x000fe40000001412 */
[----:B------:R-:W-:Y:S02]  /*6e70*/  I2IP.S8.S32.SAT R19, R28, R27, R19 ;  /* 0x0000001b1c137239 */ /* 0x000fe40000001413 */
[----:B------:R-:W-:Y:S02]  /*6e80*/  LEA R0, R82, UR44, 0x3 ;  /* 0x0000002c52007c11 */ /* 0x000fe4000f8e18ff */
[----:B------:R-:W-:Y:S01]  /*6e90*/  @P6 SHF.L.U32 R2, R81, 0x1f, RZ ;  /* 0x0000001f51026819 */ /* 0x000fe200000006ff */
[----:B------:R1:W-:Y:S01]  /*6ea0*/  STS.128 [R89+0x4210], R16 ;  /* 0x0042101059007388 */ /* 0x0003e20000000c00 */
[----:B------:R-:W-:Y:S01]  /*6eb0*/  @!PT LDS RZ, [RZ] ;  /* 0x00000000fffff984 */ /* 0x000fe20000000800 */
[----:B------:R-:W-:Y:S01]  /*6ec0*/  @!PT LDS RZ, [RZ] ;  /* 0x00000000fffff984 */ /* 0x000fe20000000800 */
[----:B------:R-:W-:Y:S01]  /*6ed0*/  @!PT LDS RZ, [RZ] ;  /* 0x00000000fffff984 */ /* 0x000fe20000000800 */
[----:B------:R-:W-:Y:S01]  /*6ee0*/  @!PT LDS RZ, [RZ] ;  /* 0x00000000fffff984 */ /* 0x000fe20000000800 */
[----:B------:R2:W-:Y:S07]  /*6ef0*/  MEMBAR.ALL.CTA ;  /* 0x0000000000007992 */ /* 0x0005ee0000008000 */
[----:B--2---:R-:W2:Y:S02]  /*6f00*/  FENCE.VIEW.ASYNC.S ;  /* 0x00000000000073c6 */ /* 0x004ea40000000000 */
[----:B--2---:R-:W-:Y:S06]  /*6f10*/  BAR.SYNC.DEFER_BLOCKING 0x1, 0x80 ;  /* 0x0042000000007b1d */ /* 0x004fec0000010000 */
[----:B------:R-:W-:Y:S05]  /*6f20*/  @P0 BRA `(.L_x_107) ;  /* 0x0000000000280947 */ /* 0x000fea0003800000 */
[----:B------:R-:W-:Y:S01]  /*6f30*/  UIADD3 UR4, UPT, UPT, UR44, 0x4200, URZ ;  /* 0x000042002c047890 */ /* 0x000fe2000fffe0ff */
[----:B------:R-:W-:Y:S05]  /*6f40*/  UMOV UR51, UR36 ;  /* 0x0000002400337c82 */ /* 0x000fea0008000000 */
[----:B------:R-:W-:Y:S01]  /*6f50*/  MOV R86, UR4 ;  /* 0x0000000400567c02 */ /* 0x000fe20008000f00 */
[----:B------:R-:W-:Y:S03]  /*6f60*/  UIADD3 UR4, UP0, UPT, UR62, 0x680, URZ ;  /* 0x000006803e047890 */ /* 0x000fe6000ff1e0ff */
[----:B------:R-:W-:Y:S01]  /*6f70*/  R2UR UR48, R86 ;  /* 0x00000000563072ca */ /* 0x000fe200000e0000 */
[----:B------:R-:W-:Y:S11]  /*6f80*/  UIADD3.X UR5, UPT, UPT, URZ, UR63, URZ, UP0, !UPT ;  /* 0x0000003fff057290 */ /* 0x000ff600087fe4ff */
[----:B------:R-:W-:Y:S01]  /*6f90*/  @!UPT UIADD3 URZ, UPT, UPT, URZ, URZ, URZ ;  /* 0x000000fffffff290 */ /* 0x000fe2000fffe0ff */
[----:B------:R2:W-:Y:S01]  /*6fa0*/  UTMASTG.3D [UR48], [UR4] ;  /* 0x00000030040073b5 */ /* 0x0005e20008010000 */
[----:B------:R0:W-:Y:S01]  /*6fb0*/  UTMACMDFLUSH ;  /* 0x00000000000079b7 */ /* 0x0001e20000000000 */
[----:B--2---:R-:W-:Y:S04]  /*6fc0*/  DEPBAR.LE SB0, 0x1 ;  /* 0x000080400000791a */ /* 0x004fe80000000000 */
.L_x_107:
[----:B------:R-:W-:Y:S05]  /*6fd0*/  BSYNC.RECONVERGENT B0 ;  /* 0x0000000000007941 */ /* 0x000fea0003800200 */
.L_x_106:
[----:B------:R-:W-:Y:S06]  /*6fe0*/  BAR.SYNC.DEFER_BLOCKING 0x1, 0x80 ;  /* 0x0042000000007b1d */ /* 0x000fec0000010000 */
[----:B------:R-:W2:Y:S01]  /*6ff0*/  @P6 SYNCS.PHASECHK.TRANS64.TRYWAIT P0, [R0+URZ+0x50], R2 ;  /* 0x00005002000065a7 */ /* 0x000ea200080011ff */
[----:B------:R-:W-:Y:S01]  /*7000*/  BSSY B1, `(.L_x_108) ;  /* 0x000001f000017945 */ /* 0x000fe20003800000 */
[----:B--2---:R-:W-:Y:S03]  /*7010*/  @P6 SEL R53, RZ, 0x1, !P0 ;  /* 0x00000001ff356807 */ /* 0x004fe60004000000 */
[----:B------:R-:W-:Y:S05]  /*7020*/  @!P6 BRA `(.L_x_109) ;  /* 0x000000000070e947 */ /* 0x000fea0003800000 */
[----:B------:R-:W-:Y:S01]  /*7030*/  ISETP.NE.AND P1, PT, R54, RZ, PT ;  /* 0x000000ff3600720c */ /* 0x000fe20003f25270 */
[----:B------:R-:W-:Y:S01]  /*7040*/  BSSY B0, `(.L_x_110) ;  /* 0x0000008000007945 */ /* 0x000fe20003800000 */
[----:B------:R-:W-:Y:S11]  /*7050*/  ISETP.NE.AND P0, PT, R53, RZ, PT ;  /* 0x000000ff3500720c */ /* 0x000ff60003f05270 */
[----:B------:R-:W-:Y:S04]  /*7060*/  @P1 IMAD R4, R82, 0x1000, R60 ;  /* 0x0000100052041824 */ /* 0x000fe800078e023c */
[----:B------:R-:W-:Y:S01]  /*7070*/  @P1 IMAD.IADD R3, R55, 0x1, R4 ;  /* 0x0000000137031824 */ /* 0x000fe200078e0204 */
[----:B------:R-:W-:Y:S06]  /*7080*/  @P0 BRA `(.L_x_111) ;  /* 0x00000000000c0947 */ /* 0x000fec0003800000 */
[----:B------:R-:W-:Y:S04]  /*7090*/  SHF.L.U32 R2, R81, 0x1f, RZ ;  /* 0x0000001f51027819 */ /* 0x000fe800000006ff */
[----:B------:R-:W2:Y:S02]  /*70a0*/  SYNCS.PHASECHK.TRANS64.TRYWAIT P0, [R0+URZ+0x50], R2 ;  /* 0x00005002000075a7 */ /* 0x000ea400080011ff */
[----:B--2---:R-:W-:Y:S05]  /*70b0*/  @!P0 BRA `(.L_x_112) ;  /* 0x0000003000f88947 */ /* 0x004fea0003800000 */
.L_x_111:
[----:B------:R-:W-:Y:S05]  /*70c0*/  BSYNC B0 ;  /* 0x0000000000007941 */ /* 0x000fea0003800000 */
.L_x_110:
[----:B------:R-:W-:Y:S01]  /*70d0*/  ISETP.NE.AND P0, PT, R54, RZ, PT ;  /* 0x000000ff3600720c */ /* 0x000fe20003f05270 */
[----:B--2---:R-:W-:Y:S02]  /*70e0*/  VIADD R2, R0, 0x70 ;  /* 0x0000007000027836 */ /* 0x004fe40000000000 */
[----:B------:R-:W-:Y:S02]  /*70f0*/  IMAD.U32 R0, RZ, RZ, UR45 ;  /* 0x0000002dff007e24 */ /* 0x000fe4000f8e00ff */
[----:B------:R-:W-:Y:S03]  /*7100*/  VIADD R82, R82, 0x1 ;  /* 0x0000000152527836 */ /* 0x000fe60000000000 */
[----:B------:R-:W-:Y:S05]  /*7110*/  PRMT R0, R0, 0x654, R2 ;  /* 0x0000065400007816 */ /* 0x000fea0000000002 */
[----:B------:R2:W3:Y:S04]  /*7120*/  @P0 LDS.128 R48, [R4+0x200] ;  /* 0x0002000004300984 */ /* 0x0004e80000000c00 */
        /* <DEDUP_REMOVED lines=11> */
[----:B--23--:R-:W-:Y:S02]  /*71e0*/  LOP3.LUT R81, R81, R0, RZ, 0x3c, !PT ;  /* 0x0000000051517212 */ /* 0x00cfe400078e3cff */
.L_x_109:
[----:B------:R-:W-:Y:S05]  /*71f0*/  BSYNC B1 ;  /* 0x0000000000017941 */ /* 0x000fea0003800000 */
.L_x_108:
[----:B------:R-:W-:Y:S05]  /*7200*/  VIADD R0, R39, 0x40 ;  /* 0x0000004027007836 */ /* 0x000fea0000000000 */
[----:B------:R-:W-:Y:S04]  /*7210*/  SHF.R.U32.HI R0, RZ, 0x15, R0 ;  /* 0x00000015ff007819 */ /* 0x000fe80000011600 */
[----:B------:R-:W-:Y:S11]  /*7220*/  LOP3.LUT P0, RZ, R0, 0x3, R75, 0x48, !PT ;  /* 0x0000000300ff7812 */ /* 0x000ff6000780484b */
[----:B------:R-:W-:Y:S02]  /*7230*/  @!UPT UIADD3 URZ, UPT, UPT, URZ, URZ, URZ ;  /* 0x000000fffffff290 */ /* 0x000fe4000fffe0ff */
[----:B------:R-:W-:Y:S05]  /*7240*/  @!P0 BRA `(.L_x_113) ;  /* 0x0000000000408947 */ /* 0x000fea0003800000 */
[----:B------:R-:W2:Y:S01]  /*7250*/  LDCU.64 UR8, c[0x4][0x78] ;  /* 0x01000f00ff0877ac */ /* 0x000ea20008000a00 */
[----:B------:R-:W-:Y:S01]  /*7260*/  MOV R3, 0x0 ;  /* 0x0000000000037802 */ /* 0x000fe20000000f00 */
[----:B------:R-:W-:Y:S02]  /*7270*/  HFMA2 R12, -RZ, RZ, 0, 5.9604644775390625e-08 ;  /* 0x00000001ff0c7431 */ /* 0x000fe400000001ff */
[----:B------:R-:W-:Y:S02]  /*7280*/  IMAD.MOV.U32 R8, RZ, RZ, 0x192 ;  /* 0x00000192ff087424 */ /* 0x000fe400078e00ff */
[----:B------:R-:W-:Y:S01]  /*7290*/  IMAD.MOV.U32 R13, RZ, RZ, RZ ;  /* 0x000000ffff0d7224 */ /* 0x000fe200078e00ff */
[----:B------:R-:W3:Y:S01]  /*72a0*/  LDCU.64 UR6, c[0x4][0x80] ;  /* 0x01001000ff0677ac */ /* 0x000ee20008000a00 */
[----:B------:R-:W1:Y:S01]  /*72b0*/  LDC.64 R2, c[0x4][R3] ;  /* 0x0100000003027b82 */ /* 0x000e620000000a00 */
[----:B------:R-:W5:Y:S01]  /*72c0*/  LDCU.64 UR4, c[0x4][0x18] ;  /* 0x01000300ff0477ac */ /* 0x000f620008000a00 */
[----:B--2---:R-:W-:Y:S01]  /*72d0*/  MOV R5, UR9 ;  /* 0x0000000900057c02 */ /* 0x004fe20008000f00 */
[----:B------:R-:W-:Y:S01]  /*72e0*/  IMAD.U32 R4, RZ, RZ, UR8 ;  /* 0x00000008ff047e24 */ /* 0x000fe2000f8e00ff */
[----:B---3--:R-:W-:Y:S01]  /*72f0*/  MOV R7, UR7 ;  /* 0x0000000700077c02 */ /* 0x008fe20008000f00 */
[----:B------:R-:W-:Y:S01]  /*7300*/  IMAD.U32 R6, RZ, RZ, UR6 ;  /* 0x00000006ff067e24 */ /* 0x000fe2000f8e00ff */
[----:B-----5:R-:W-:Y:S01]  /*7310*/  MOV R11, UR5 ;  /* 0x00000005000b7c02 */ /* 0x020fe20008000f00 */
[----:B------:R-:W-:Y:S02]  /*7320*/  IMAD.U32 R10, RZ, RZ, UR4 ;  /* 0x00000004ff0a7e24 */ /* 0x000fe4000f8e00ff */
[----:B------:R-:W-:Y:S07]  /*7330*/  LEPC R20, `(.L_x_113) ;  /* 0x000000001014794e */ /* 0x000fee0000000000 */
[----:B-1--4-:R-:W-:Y:S05]  /*7340*/  CALL.ABS.NOINC R2 ;  /* 0x0000000002007343 */ /* 0x012fea0003c00000 */
.L_x_113:
[C---:B------:R-:W-:Y:S01]  /*7350*/  SHF.L.U32 R2, R48.reuse, 0x10, RZ ;  /* 0x0000001030027819 */ /* 0x040fe200000006ff */
[----:B------:R-:W-:Y:S05]  /*7360*/  WARPSYNC.ALL ;  /* 0x0000000000007948 */ /* 0x000fea0003800000 */
[----:B------:R-:W-:Y:S01]  /*7370*/  R2UR UR4, R39 ;  /* 0x00000000270472ca */ /* 0x000fe200000e0000 */
[----:B------:R-:W-:Y:S01]  /*7380*/  BSSY.RECONVERGENT B0, `(.L_x_114) ;  /* 0x0000099000007945 */ /* 0x000fe20003800200 */
[C---:B------:R-:W-:Y:S02]  /*7390*/  PRMT R3, R48.reuse, 0x8880, RZ ;  /* 0x0000888030037816 */ /* 0x040fe400000000ff */
[----:B------:R-:W-:Y:S02]  /*73a0*/  SHF.L.U32 R41, R48, 0x8, RZ ;  /* 0x0000000830297819 */ /* 0x000fe400000006ff */
[C---:B------:R-:W-:Y:S02]  /*73b0*/  SHF.L.U32 R42, R49.reuse, 0x10, RZ ;  /* 0x00000010312a7819 */ /* 0x040fe400000006ff */
[----:B------:R-:W-:Y:S02]  /*73c0*/  SHF.L.U32 R43, R49, 0x8, RZ ;  /* 0x00000008312b7819 */ /* 0x000fe400000006ff */
[----:B------:R-:W-:Y:S02]  /*73d0*/  SHF.R.S32.HI R42, RZ, 0x18, R42 ;  /* 0x00000018ff2a7819 */ /* 0x000fe4000001142a */
[----:B------:R-:W-:Y:S01]  /*73e0*/  SHF.R.S32.HI R43, RZ, 0x18, R43 ;  /* 0x00000018ff2b7819 */ /* 0x000fe2000001142b */
[----:B-1----:R-:W-:Y:S01]  /*73f0*/  LDTM.16dp32bit_t0_t15.x32 R4, tmem[UR4+0x40] ;  /* 0x00004004000479ee */ /* 0x002fe20008a80000 */
[----:B------:R-:W1:Y:S01]  /*7400*/  LDTM.16dp32bit_t16_t31.x32 R4, tmem[UR4+0x60] ;  /* 0x00006004000479ee */ /* 0x000e620008aa0000 */
[----:B------:R-:W-:Y:S02]  /*7410*/  ISETP.NE.AND P0, PT, R87, RZ, PT ;  /* 0x000000ff5700720c */ /* 0x000fe40003f05270 */
        /* <DEDUP_REMOVED lines=16> */
[----:B------:R-:W-:Y:S01]  /*7520*/  IMAD R5, R38, R9, RZ ;  /* 0x0000000926057224 */ /* 0x000fe200078e02ff */
[----:B------:R-:W-:Y:S01]  /*7530*/  PRMT R7, R50, 0x8880, RZ ;  /* 0x0000888032077816 */ /* 0x000fe200000000ff */
[----:B------:R-:W-:Y:S01]  /*7540*/  IMAD R12, R38, R16, RZ ;  /* 0x00000010260c7224 */ /* 0x000fe200078e02ff */
[----:B------:R-:W-:Y:S01]  /*7550*/  I2IP.S8.S32.SAT R56, R2, R0, R56 ;  /* 0x0000000002387239 */ /* 0x000fe20000001438 */
[C---:B------:R-:W-:Y:S01]  /*7560*/  IMAD R9, R38.reuse, R13, RZ ;  /* 0x0000000d26097224 */ /* 0x040fe200078e02ff */
[----:B------:R-:W-:Y:S01]  /*7570*/  SHF.R.S32.HI R3, RZ, 0x18, R49 ;  /* 0x00000018ff037819 */ /* 0x000fe20000011431 */
[----:B------:R-:W-:Y:S01]  /*7580*/  IMAD R16, R38, R20, RZ ;  /* 0x0000001426107224 */ /* 0x000fe200078e02ff */
[----:B----4-:R-:W-:Y:S01]  /*7590*/  SHF.L.U32 R0, R44, 0x10, RZ ;  /* 0x000000102c007819 */ /* 0x010fe200000006ff */
[----:B------:R-:W-:Y:S01]  /*75a0*/  IMAD R13, R38, R17, RZ ;  /* 0x00000011260d7224 */ /* 0x000fe200078e02ff */
[----:B------:R-:W-:Y:S01]  /*75b0*/  SHF.L.U32 R2, R44, 0x8, RZ ;  /* 0x000000082c027819 */ /* 0x000fe200000006ff */
[C---:B------:R-:W-:Y:S01]  /*75c0*/  IMAD R20, R38.reuse, R24, RZ ;  /* 0x0000001826147224 */ /* 0x040fe200078e02ff */
[----:B------:R-:W-:Y:S01]  /*75d0*/  SHF.R.S32.HI R0, RZ, 0x18, R0 ;  /* 0x00000018ff007819 */ /* 0x000fe20000011400 */
[C---:B------:R-:W-:Y:S01]  /*75e0*/  IMAD R17, R38.reuse, R21, RZ ;  /* 0x0000001526117224 */ /* 0x040fe200078e02ff */
[----:B------:R-:W-:Y:S01]  /*75f0*/  SHF.R.S32.HI R2, RZ, 0x18, R2 ;  /* 0x00000018ff027819 */ /* 0x000fe20000011402 */
[C---:B------:R-:W-:Y:S02]  /*7600*/  IMAD R24, R38.reuse, R28, RZ ;  /* 0x0000001c26187224 */ /* 0x040fe400078e02ff */
[C---:B------:R-:W-:Y:S02]  /*7610*/  IMAD R6, R38.reuse, R10, RZ ;  /* 0x0000000a26067224 */ /* 0x040fe400078e02ff */
[C---:B------:R-:W-:Y:S02]  /*7620*/  IMAD R21, R38.reuse, R25, RZ ;  /* 0x0000001926157224 */ /* 0x040fe400078e02ff */
[----:B------:R-:W-:Y:S01]  /*7630*/  IMAD R28, R38, R32, RZ ;  /* 0x00000020261c7224 */ /* 0x000fe200078e02ff */
[----:B------:R-:W-:Y:S01]  /*7640*/  SHF.L.U32 R32, R50, 0x10, RZ ;  /* 0x0000001032207819 */ /* 0x000fe200000006ff */
[-C--:B------:R-:W-:Y:S02]  /*7650*/  IMAD R4, R41, R40.reuse, R4 ;  /* 0x0000002829047224 */ /* 0x080fe400078e0204 */
[----:B------:R-:W-:Y:S01]  /*7660*/  IMAD R25, R38, R29, RZ ;  /* 0x0000001d26197224 */ /* 0x000fe200078e02ff */
[----:B------:R-:W-:Y:S01]  /*7670*/  SHF.R.S32.HI R32, RZ, 0x18, R32 ;  /* 0x00000018ff207819 */ /* 0x000fe20000011420 */
[----:B------:R-:W-:Y:S02]  /*7680*/  IMAD R5, R42, R40, R5 ;  /* 0x000000282a057224 */ /* 0x000fe400078e0205 */
[----:B------:R-:W-:Y:S01]  /*7690*/  IMAD R29, R38, R33, RZ ;  /* 0x00000021261d7224 */ /* 0x000fe200078e02ff */
[----:B------:R-:W-:Y:S01]  /*76a0*/  SHF.L.U32 R33, R50, 0x8, RZ ;  /* 0x0000000832217819 */ /* 0x000fe200000006ff */
[C---:B------:R-:W-:Y:S02]  /*76b0*/  IMAD R11, R38.reuse, R11, RZ ;  /* 0x0000000b260b7224 */ /* 0x040fe400078e02ff */
[C---:B------:R-:W-:Y:S01]  /*76c0*/  IMAD R10, R38.reuse, R14, RZ ;  /* 0x0000000e260a7224 */ /* 0x040fe200078e02ff */
[----:B------:R-:W-:Y:S01]  /*76d0*/  SHF.R.S32.HI R33, RZ, 0x18, R33 ;  /* 0x00000018ff217819 */ /* 0x000fe20000011421 */
[----:B------:R-:W-:Y:S02]  /*76e0*/  IMAD R6, R43, R40, R6 ;  /* 0x000000282b067224 */ /* 0x000fe400078e0206 */
[C---:B------:R-:W-:Y:S02]  /*76f0*/  IMAD R14, R38.reuse, R18, RZ ;  /* 0x00000012260e7224 */ /* 0x040fe400078e02ff */
[C---:B------:R-:W-:Y:S02]  /*7700*/  IMAD R18, R38.reuse, R22, RZ ;  /* 0x0000001626127224 */ /* 0x040fe400078e02ff */
[----:B------:R-:W-:Y:S01]  /*7710*/  IMAD R11, R3, R40, R11 ;  /* 0x00000028030b7224 */ /* 0x000fe200078e020b */
[----:B------:R-:W-:Y:S01]  /*7720*/  PRMT R3, R51, 0x8880, RZ ;  /* 0x0000888033037816 */ /* 0x000fe200000000ff */
[C---:B------:R-:W-:Y:S02]  /*7730*/  IMAD R22, R38.reuse, R26, RZ ;  /* 0x0000001a26167224 */ /* 0x040fe400078e02ff */
[C---:B------:R-:W-:Y:S01]  /*7740*/  IMAD R26, R38.reuse, R30, RZ ;  /* 0x0000001e261a7224 */ /* 0x040fe200078e02ff */
[----:B------:R-:W-:Y:S01]  /*7750*/  I2IP.S8.S32.SAT R11, R11, R6, RZ ;  /* 0x000000060b0b7239 */ /* 0x000fe200000014ff */
[----:B------:R-:W-:Y:S01]  /*7760*/  IMAD R8, R7, R40, R8 ;  /* 0x0000002807087224 */ /* 0x000fe200078e0208 */
[----:B------:R-:W-:Y:S01]  /*7770*/  SHF.L.U32 R6, R51, 0x10, RZ ;  /* 0x0000001033067819 */ /* 0x000fe200000006ff */
[----:B------:R-:W-:Y:S01]  /*7780*/  IMAD R30, R38, R34, RZ ;  /* 0x00000022261e7224 */ /* 0x000fe200078e02ff */
[----:B------:R-:W-:Y:S01]  /*7790*/  SHF.R.S32.HI R34, RZ, 0x18, R50 ;  /* 0x00000018ff227819 */ /* 0x000fe20000011432 */
[----:B------:R-:W-:Y:S01]  /*77a0*/  IMAD R9, R32, R40, R9 ;  /* 0x0000002820097224 */ /* 0x000fe200078e0209 */
[----:B------:R-:W-:Y:S01]  /*77b0*/  SHF.R.S32.HI R6, RZ, 0x18, R6 ;  /* 0x00000018ff067819 */ /* 0x000fe20000011406 */
[----:B------:R-:W-:Y:S01]  /*77c0*/  IMAD R15, R38, R15, RZ ;  /* 0x0000000f260f7224 */ /* 0x000fe200078e02ff */
[----:B------:R-:W-:Y:S01]  /*77d0*/  I2IP.S8.S32.SAT R57, R5, R4, R11 ;  /* 0x0000000405397239 */ /* 0x000fe2000000140b */
[-C--:B------:R-:W-:Y:S01]  /*77e0*/  IMAD R10, R33, R40.reuse, R10 ;  /* 0x00000028210a7224 */ /* 0x080fe200078e020a */
[----:B------:R-:W-:Y:S01]  /*77f0*/  SHF.L.U32 R5, R45, 0x10, RZ ;  /* 0x000000102d057819 */ /* 0x000fe200000006ff */
[----:B------:R-:W-:Y:S01]  /*7800*/  IMAD.SHL.U32 R7, R51, 0x100, RZ ;  /* 0x0000010033077824 */ /* 0x000fe200078e00ff */
[----:B------:R-:W-:Y:S01]  /*7810*/  PRMT R4, R45, 0x8880, RZ ;  /* 0x000088802d047816 */ /* 0x000fe200000000ff */
[-C--:B------:R-:W-:Y:S01]  /*7820*/  IMAD R15, R34, R40.reuse, R15 ;  /* 0x00000028220f7224 */ /* 0x080fe200078e020f */
[----:B------:R-:W-:Y:S01]  /*7830*/  SHF.R.S32.HI R5, RZ, 0x18, R5 ;  /* 0x00000018ff057819 */ /* 0x000fe20000011405 */
[-C--:B------:R-:W-:Y:S01]  /*7840*/  IMAD R12, R3, R40.reuse, R12 ;  /* 0x00000028030c7224 */ /* 0x080fe200078e020c */
[----:B------:R-:W-:Y:S01]  /*7850*/  SHF.R.S32.HI R7, RZ, 0x18, R7 ;  /* 0x00000018ff077819 */ /* 0x000fe20000011407 */
[----:B------:R-:W-:Y:S01]  /*7860*/  IMAD R13, R6, R40, R13 ;  /* 0x00000028060d7224 */ /* 0x000fe200078e020d */
[----:B------:R-:W-:Y:S01]  /*7870*/  I2IP.S8.S32.SAT R15, R15, R10, RZ ;  /* 0x0000000a0f0f7239 */ /* 0x000fe200000014ff */
[----:B------:R-:W-:Y:S01]  /*7880*/  IMAD R19, R38, R19, RZ ;  /* 0x0000001326137224 */ /* 0x000fe200078e02ff */
[----:B------:R-:W-:Y:S01]  /*7890*/  SHF.R.S32.HI R10, RZ, 0x18, R51 ;  /* 0x00000018ff0a7819 */ /* 0x000fe20000011433 */
[----:B------:R-:W-:Y:S01]  /*78a0*/  IMAD R14, R7, R40, R14 ;  /* 0x00000028070e7224 */ /* 0x000fe200078e020e */
[----:B------:R-:W-:Y:S01]  /*78b0*/  PRMT R3, R44, 0x8880, RZ ;  /* 0x000088802c037816 */ /* 0x000fe200000000ff */
[----:B------:R-:W-:Y:S01]  /*78c0*/  IMAD R23, R38, R23, RZ ;  /* 0x0000001726177224 */ /* 0x000fe200078e02ff */
[----:B------:R-:W-:Y:S01]  /*78d0*/  I2IP.S8.S32.SAT R58, R9, R8, R15 ;  /* 0x00000008093a7239 */ /* 0x000fe2000000140f */
[-C--:B------:R-:W-:Y:S02]  /*78e0*/  IMAD R19, R10, R40.reuse, R19 ;  /* 0x000000280a137224 */ /* 0x080fe400078e0213 */
[-C--:B------:R-:W-:Y:S01]  /*78f0*/  IMAD R16, R3, R40.reuse, R16 ;  /* 0x0000002803107224 */ /* 0x080fe200078e0210 */
[----:B------:R-:W-:Y:S01]  /*7900*/  SHF.R.S32.HI R3, RZ, 0x18, R44 ;  /* 0x00000018ff037819 */ /* 0x000fe2000001142c */
[----:B------:R-:W-:Y:S01]  /*7910*/  IMAD R17, R0, R40, R17 ;  /* 0x0000002800117224 */ /* 0x000fe200078e0211 */
[----:B------:R-:W-:Y:S01]  /*7920*/  I2IP.S8.S32.SAT R14, R19, R14, RZ ;  /* 0x0000000e130e7239 */ /* 0x000fe200000014ff */
[----:B------:R-:W-:Y:S02]  /*7930*/  IMAD.SHL.U32 R0, R45, 0x100, RZ ;  /* 0x000001002d007824 */ /* 0x000fe400078e00ff */
[-C--:B------:R-:W-:Y:S01]  /*7940*/  IMAD R18, R2, R40.reuse, R18 ;  /* 0x0000002802127224 */ /* 0x080fe200078e0212 */
[----:B------:R-:W-:Y:S01]  /*7950*/  SHF.R.S32.HI R2, RZ, 0x18, R45 ;  /* 0x00000018ff027819 */ /* 0x000fe2000001142d */
[-C--:B------:R-:W-:Y:S01]  /*7960*/  IMAD R23, R3, R40.reuse, R23 ;  /* 0x0000002803177224 */ /* 0x080fe200078e0217 */
[----:B------:R-:W-:Y:S01]  /*7970*/  SHF.R.S32.HI R0, RZ, 0x18, R0 ;  /* 0x00000018ff007819 */ /* 0x000fe20000011400 */
[-C--:B------:R-:W-:Y:S01]  /*7980*/  IMAD R20, R4, R40.reuse, R20 ;  /* 0x0000002804147224 */ /* 0x080fe200078e0214 */
[C---:B------:R-:W-:Y:S01]  /*7990*/  SHF.L.U32 R4, R46.reuse, 0x10, RZ ;  /* 0x000000102e047819 */ /* 0x040fe200000006ff */
[-C--:B------:R-:W-:Y:S01]  /*79a0*/  IMAD R21, R5, R40.reuse, R21 ;  /* 0x0000002805157224 */ /* 0x080fe200078e0215 */
[----:B------:R-:W-:Y:S01]  /*79b0*/  PRMT R3, R46, 0x8880, RZ ;  /* 0x000088802e037816 */ /* 0x000fe200000000ff */
[----:B------:R-:W-:Y:S01]  /*79c0*/  IMAD R27, R38, R27, RZ ;  /* 0x0000001b261b7224 */ /* 0x000fe200078e02ff */
[----:B------:R-:W-:Y:S01]  /*79d0*/  SHF.L.U32 R5, R46, 0x8, RZ ;  /* 0x000000082e057819 */ /* 0x000fe200000006ff */
[-C--:B------:R-:W-:Y:S01]  /*79e0*/  IMAD R22, R0, R40.reuse, R22 ;  /* 0x0000002800167224 */ /* 0x080fe200078e0216 */
[----:B------:R-:W-:Y:S01]  /*79f0*/  SHF.R.S32.HI R4, RZ, 0x18, R4 ;  /* 0x00000018ff047819 */ /* 0x000fe20000011404 */
[-C--:B------:R-:W-:Y:S01]  /*7a00*/  IMAD R27, R2, R40.reuse, R27 ;  /* 0x00000028021b7224 */ /* 0x080fe200078e021b */
[----:B------:R-:W-:Y:S01]  /*7a10*/  SHF.R.S32.HI R5, RZ, 0x18, R5 ;  /* 0x00000018ff057819 */ /* 0x000fe20000011405 */
[-C--:B------:R-:W-:Y:S01]  /*7a20*/  IMAD R24, R3, R40.reuse, R24 ;  /* 0x0000002803187224 */ /* 0x080fe200078e0218 */
[C---:B------:R-:W-:Y:S01]  /*7a30*/  SHF.L.U32 R3, R47.reuse, 0x10, RZ ;  /* 0x000000102f037819 */ /* 0x040fe200000006ff */
[-C--:B------:R-:W-:Y:S01]  /*7a40*/  IMAD R25, R4, R40.reuse, R25 ;  /* 0x0000002804197224 */ /* 0x080fe200078e0219 */
[----:B------:R-:W-:Y:S01]  /*7a50*/  SHF.R.S32.HI R0, RZ, 0x18, R46 ;  /* 0x00000018ff007819 */ /* 0x000fe2000001142e */
[----:B------:R-:W-:Y:S01]  /*7a60*/  IMAD R31, R38, R31, RZ ;  /* 0x0000001f261f7224 */ /* 0x000fe200078e02ff */
[----:B------:R-:W-:Y:S01]  /*7a70*/  PRMT R2, R47, 0x8880, RZ ;  /* 0x000088802f027816 */ /* 0x000fe200000000ff */
[-C--:B------:R-:W-:Y:S01]  /*7a80*/  IMAD R26, R5, R40.reuse, R26 ;  /* 0x00000028051a7224 */ /* 0x080fe200078e021a */
[----:B------:R-:W-:Y:S01]  /*7a90*/  SHF.L.U32 R4, R47, 0x8, RZ ;  /* 0x000000082f047819 */ /* 0x000fe200000006ff */
[-C--:B------:R-:W-:Y:S01]  /*7aa0*/  IMAD R31, R0, R40.reuse, R31 ;  /* 0x00000028001f7224 */ /* 0x080fe200078e021f */
[----:B------:R-:W-:Y:S01]  /*7ab0*/  SHF.R.S32.HI R3, RZ, 0x18, R3 ;  /* 0x00000018ff037819 */ /* 0x000fe20000011403 */
[-C--:B------:R-:W-:Y:S01]  /*7ac0*/  IMAD R28, R2, R40.reuse, R28 ;  /* 0x00000028021c7224 */ /* 0x080fe200078e021c */
[----:B------:R-:W-:Y:S01]  /*7ad0*/  SHF.R.S32.HI R4, RZ, 0x18, R4 ;  /* 0x00000018ff047819 */ /* 0x000fe20000011404 */
[----:B------:R-:W-:Y:S01]  /*7ae0*/  IMAD R35, R38, R35, RZ ;  /* 0x0000002326237224 */ /* 0x000fe200078e02ff */
[----:B------:R-:W-:Y:S01]  /*7af0*/  SHF.R.S32.HI R5, RZ, 0x18, R47 ;  /* 0x00000018ff057819 */ /* 0x000fe2000001142f */
[----:B------:R-:W-:Y:S01]  /*7b00*/  IMAD R29, R3, R40, R29 ;  /* 0x00000028031d7224 */ /* 0x000fe200078e021d */
[----:B------:R-:W-:Y:S01]  /*7b10*/  I2IP.S8.S32.SAT R59, R13, R12, R14 ;  /* 0x0000000c0d3b7239 */ /* 0x000fe2000000140e */
[----:B------:R-:W-:Y:S01]  /*7b20*/  IMAD R30, R4, R40, R30 ;  /* 0x00000028041e7224 */ /* 0x000fe200078e021e */
[----:B------:R-:W-:Y:S01]  /*7b30*/  I2IP.S8.S32.SAT R18, R23, R18, RZ ;  /* 0x0000001217127239 */ /* 0x000fe200000014ff */
[----:B------:R-:W-:Y:S01]  /*7b40*/  IMAD R35, R5, R40, R35 ;  /* 0x0000002805237224 */ /* 0x000fe200078e0223 */
[----:B------:R-:W-:Y:S01]  /*7b50*/  I2IP.S8.S32.SAT R22, R27, R22, RZ ;  /* 0x000000161b167239 */ /* 0x000fe200000014ff */
[----:B------:R1:W-:Y:S01]  /*7b60*/  STS.128 [R69+UR44+0x5200], R56 ;  /* 0x0052003845007988 */ /* 0x0003e20008000c2c */
[----:B------:R-:W-:Y:S02]  /*7b70*/  I2IP.S8.S32.SAT R26, R31, R26, RZ ;  /* 0x0000001a1f1a7239 */ /* 0x000fe400000014ff */
[----:B------:R-:W-:Y:S02]  /*7b80*/  I2IP.S8.S32.SAT R19, R35, R30, RZ ;  /* 0x0000001e23137239 */ /* 0x000fe400000014ff */
[----:B------:R-:W-:Y:S02]  /*7b90*/  I2IP.S8.S32.SAT R16, R17, R16, R18 ;  /* 0x0000001011107239 */ /* 0x000fe40000001412 */
[----:B------:R-:W-:Y:S02]  /*7ba0*/  I2IP.S8.S32.SAT R17, R21, R20, R22 ;  /* 0x0000001415117239 */ /* 0x000fe40000001416 */
        /* <DEDUP_REMOVED lines=13> */
[----:B------:R-:W-:Y:S02]  /*7c80*/  UIADD3 UR4, UP0, UPT, UR62, 0x680, URZ ;  /* 0x000006803e047890 */ /* 0x000fe4000ff1e0ff */
[----:B------:R-:W-:Y:S02]  /*7c90*/  UIADD3 UR9, UPT, UPT, UR49, 0x40, URZ ;  /* 0x0000004031097890 */ /* 0x000fe4000fffe0ff */
[----:B------:R-:W-:Y:S02]  /*7ca0*/  UIADD3 UR8, UPT, UPT, UR44, 0x5200, URZ ;  /* 0x000052002c087890 */ /* 0x000fe4000fffe0ff */
[----:B------:R-:W-:Y:S01]  /*7cb0*/  UIADD3.X UR5, UPT, UPT, URZ, UR63, URZ, UP0, !UPT ;  /* 0x0000003fff057290 */ /* 0x000fe200087fe4ff */
[----:B------:R-:W-:Y:S01]  /*7cc0*/  UMOV UR10, UR50 ;  /* 0x00000032000a7c82 */ /* 0x000fe20008000000 */
[----:B------:R-:W-:Y:S07]  /*7cd0*/  UMOV UR11, UR36 ;  /* 0x00000024000b7c82 */ /* 0x000fee0008000000 */
[----:B------:R2:W-:Y:S01]  /*7ce0*/  UTMASTG.3D [UR8], [UR4] ;  /* 0x00000008040073b5 */ /* 0x0005e20008010000 */
[----:B------:R0:W-:Y:S01]  /*7cf0*/  UTMACMDFLUSH ;  /* 0x00000000000079b7 */ /* 0x0001e20000000000 */
[----:B--2---:R-:W-:Y:S04]  /*7d00*/  DEPBAR.LE SB0, 0x1 ;  /* 0x000080400000791a */ /* 0x004fe80000000000 */
.L_x_115:
[----:B------:R-:W-:Y:S05]  /*7d10*/  BSYNC.RECONVERGENT B0 ;  /* 0x0000000000007941 */ /* 0x000fea0003800200 */
.L_x_114:
        /* <DEDUP_REMOVED lines=14> */
.L_x_119:
[----:B------:R-:W-:Y:S05]  /*7e00*/  BSYNC B0 ;  /* 0x0000000000007941 */ /* 0x000fea0003800000 */
.L_x_118:
[----:B------:R-:W-:Y:S01]  /*7e10*/  ISETP.NE.AND P0, PT, R54, RZ, PT ;  /* 0x000000ff3600720c */ /* 0x000fe20003f05270 */
[----:B------:R-:W-:Y:S11]  /*7e20*/  VIADD R82, R82, 0x1 ;  /* 0x0000000152527836 */ /* 0x000ff60000000000 */
[----:B------:R-:W-:Y:S01]  /*7e30*/  @!UPT UIADD3 URZ, UPT, UPT, URZ, URZ, URZ ;  /* 0x000000fffffff290 */ /* 0x000fe2000fffe0ff */
[----:B------:R3:W4:Y:S04]  /*7e40*/  @P0 LDS.128 R44, [R2+0x210] ;  /* 0x00021000022c0984 */ /* 0x0007280000000c00 */
[----:B------:R1:W1:Y:S01]  /*7e50*/  @P0 LDS.128 R48, [R3+0x200] ;  /* 0x0002000003300984 */ /* 0x0002620000000c00 */
        /* <DEDUP_REMOVED lines=8> */
[----:B---3--:R-:W-:Y:S02]  /*7ee0*/  VIADD R2, R0, 0x70 ;  /* 0x0000007000027836 */ /* 0x008fe40000000000 */
[----:B--2---:R-:W-:Y:S05]  /*7ef0*/  IMAD.U32 R0, RZ, RZ, UR45 ;  /* 0x0000002dff007e24 */ /* 0x004fea000f8e00ff */
[----:B------:R-:W-:Y:S04]  /*7f00*/  PRMT R0, R0, 0x654, R2 ;  /* 0x0000065400007816 */ /* 0x000fe80000000002 */
[----:B-----5:R2:W-:Y:S02]  /*7f10*/  SYNCS.ARRIVE.TRANS64.RED.A1T0 RZ, [R0+URZ], RZ ;  /* 0x000000ff00ff79a7 */ /* 0x0205e400081004ff */
[----:B--2---:R-:W-:Y:S04]  /*7f20*/  SEL R0, RZ, 0x1, P0 ;  /* 0x00000001ff007807 */ /* 0x004fe80000000000 */
[----:B-1--4-:R-:W-:Y:S02]  /*7f30*/  LOP3.LUT R81, R81, R0, RZ, 0x3c, !PT ;  /* 0x0000000051517212 */ /* 0x012fe400078e3cff */
.L_x_117:
[----:B------:R-:W-:Y:S05]  /*7f40*/  BSYNC B1 ;  /* 0x0000000000017941 */ /* 0x000fea0003800000 */
.L_x_116:
        /* <DEDUP_REMOVED lines=21> */
.L_x_121:
        /* <DEDUP_REMOVED lines=36> */
[----:B------:R-:W-:Y:S01]  /*82e0*/  SHF.L.U32 R0, R44, 0x10, RZ ;  /* 0x000000102c007819 */ /* 0x000fe200000006ff */
        /* <DEDUP_REMOVED lines=110> */
[----:B------:R-:W-:Y:S02]  /*89d0*/  UIADD3 UR4, UPT, UPT, UR44, 0x4200, URZ ;  /* 0x000042002c047890 */ /* 0x000fe4000fffe0ff */
[----:B------:R-:W-:Y:S01]  /*89e0*/  UIADD3 UR9, UPT, UPT, UR49, 0x80, URZ ;  /* 0x0000008031097890 */ /* 0x000fe2000fffe0ff */
[----:B------:R-:W-:Y:S01]  /*89f0*/  UMOV UR10, UR50 ;  /* 0x00000032000a7c82 */ /* 0x000fe20008000000 */
[----:B------:R-:W-:Y:S02]  /*8a00*/  UMOV UR11, UR36 ;  /* 0x00000024000b7c82 */ /* 0x000fe40008000000 */
        /* <DEDUP_REMOVED lines=8> */
.L_x_123:
[----:B------:R-:W-:Y:S05]  /*8a90*/  BSYNC.RECONVERGENT B0 ;  /* 0x0000000000007941 */ /* 0x000fea0003800200 */
.L_x_122:
        /* <DEDUP_REMOVED lines=14> */
.L_x_127:
[----:B------:R-:W-:Y:S05]  /*8b80*/  BSYNC B0 ;  /* 0x0000000000007941 */ /* 0x000fea0003800000 */
.L_x_126:
        /* <DEDUP_REMOVED lines=18> */
.L_x_125:
[----:B------:R-:W-:Y:S05]  /*8cb0*/  BSYNC B1 ;  /* 0x0000000000017941 */ /* 0x000fea0003800000 */
.L_x_124:
        /* <DEDUP_REMOVED lines=21> */
.L_x_129:
[----:B------:R-:W-:Y:S01]  /*8e10*/  ISETP.NE.AND P0, PT, R87, RZ, PT ;  /* 0x000000ff5700720c */ /* 0x000fe20003f05270 */
[----:B------:R-:W-:Y:S05]  /*8e20*/  WARPSYNC.ALL ;  /* 0x0000000000007948 */ /* 0x000fea0003800000 */
[----:B------:R-:W-:Y:S01]  /*8e30*/  IMAD.SHL.U32 R66, R49, 0x100, RZ ;  /* 0x0000010031427824 */ /* 0x000fe200078e00ff */
[----:B------:R-:W-:Y:S01]  /*8e40*/  R2UR UR4, R39 ;  /* 0x00000000270472ca */ /* 0x000fe200000e0000 */
[----:B------:R-:W-:Y:S01]  /*8e50*/  IMAD.SHL.U32 R60, R51, 0x100, RZ ;  /* 0x00000100333c7824 */ /* 0x000fe200078e00ff */
[C---:B------:R-:W-:Y:S01]  /*8e60*/  SHF.L.U32 R2, R48.reuse, 0x10, RZ ;  /* 0x0000001030027819 */ /* 0x040fe200000006ff */
[----:B----4-:R-:W-:Y:S01]  /*8e70*/  IMAD.SHL.U32 R54, R45, 0x100, RZ ;  /* 0x000001002d367824 */ /* 0x010fe200078e00ff */
[C---:B------:R-:W-:Y:S01]  /*8e80*/  PRMT R0, R48.reuse, 0x8880, RZ ;  /* 0x0000888030007816 */ /* 0x040fe200000000ff */
[----:B------:R-:W-:Y:S01]  /*8e90*/  BSSY.RECONVERGENT B0, `(.L_x_130) ;  /* 0x000009e000007945 */ /* 0x000fe20003800200 */
[----:B------:R-:W-:Y:S02]  /*8ea0*/  SHF.L.U32 R3, R48, 0x8, RZ ;  /* 0x0000000830037819 */ /* 0x000fe400000006ff */
[----:B------:R-:W-:Y:S02]  /*8eb0*/  SHF.R.S32.HI R2, RZ, 0x18, R2 ;  /* 0x00000018ff027819 */ /* 0x000fe40000011402 */
[----:B------:R-:W-:Y:S02]  /*8ec0*/  PRMT R68, R49, 0x8880, RZ ;  /* 0x0000888031447816 */ /* 0x000fe400000000ff */
[----:B------:R-:W-:Y:S01]  /*8ed0*/  SHF.R.S32.HI R3, RZ, 0x18, R3 ;  /* 0x00000018ff037819 */ /* 0x000fe20000011403 */
[----:B-1----:R-:W-:Y:S01]  /*8ee0*/  LDTM.16dp32bit_t0_t15.x32 R4, tmem[UR4+0xc0] ;  /* 0x0000c004000479ee */ /* 0x002fe20008a80000 */
[----:B------:R-:W1:Y:S01]  /*8ef0*/  LDTM.16dp32bit_t16_t31.x32 R4, tmem[UR4+0xe0] ;  /* 0x0000e004000479ee */ /* 0x000e620008aa0000 */
[----:B------:R-:W-:Y:S01]  /*8f00*/  NOP ;  /* 0x0000000000007918 */ /* 0x000fe20000000000 */
[----:B------:R-:W-:Y:S02]  /*8f10*/  SHF.L.U32 R63, R50, 0x8, RZ ;  /* 0x00000008323f7819 */ /* 0x000fe400000006ff */
[C---:B------:R-:W-:Y:S02]  /*8f20*/  PRMT R62, R51.reuse, 0x8880, RZ ;  /* 0x00008880333e7816 */ /* 0x040fe400000000ff */
[----:B------:R-:W-:Y:S02]  /*8f30*/  SHF.L.U32 R61, R51, 0x10, RZ ;  /* 0x00000010333d7819 */ /* 0x000fe400000006ff */
[----:B------:R-:W-:Y:S02]  /*8f40*/  R2UR UR5, R52 ;  /* 0x00000000340572ca */ /* 0x000fe400000e0000 */
[----:B------:R-:W-:Y:S01]  /*8f50*/  SHF.R.S32.HI R39, RZ, 0x18, R48 ;  /* 0x00000018ff277819 */ /* 0x000fe20000011430 */
[----:B------:R-:W-:Y:S01]  /*8f60*/  IMAD.SHL.U32 R48, R47, 0x100, RZ ;  /* 0x000001002f307824 */ /* 0x000fe200078e00ff */
[----:B------:R-:W-:Y:S02]  /*8f70*/  SHF.L.U32 R67, R49, 0x10, RZ ;  /* 0x0000001031437819 */ /* 0x000fe400000006ff */
[C---:B------:R-:W-:Y:S02]  /*8f80*/  PRMT R65, R50.reuse, 0x8880, RZ ;  /* 0x0000888032417816 */ /* 0x040fe400000000ff */
[----:B------:R-:W-:Y:S02]  /*8f90*/  SHF.R.S32.HI R41, RZ, 0x18, R49 ;  /* 0x00000018ff297819 */ /* 0x000fe40000011431 */
[----:B------:R-:W-:Y:S02]  /*8fa0*/  SHF.L.U32 R64, R50, 0x10, RZ ;  /* 0x0000001032407819 */ /* 0x000fe400000006ff */
[----:B------:R-:W-:Y:S01]  /*8fb0*/  SHF.R.S32.HI R42, RZ, 0x18, R50 ;  /* 0x00000018ff2a7819 */ /* 0x000fe20000011432 */
[----:B------:R-:W-:Y:S01]  /*8fc0*/  UIADD3 UR4, UPT, UPT, UR5, 0xe0, URZ ;  /* 0x000000e005047890 */ /* 0x000fe2000fffe0ff */
[----:B------:R-:W-:Y:S01]  /*8fd0*/  PRMT R59, R44, 0x8880, RZ ;  /* 0x000088802c3b7816 */ /* 0x000fe200000000ff */
[C---:B-1----:R-:W-:Y:S02]  /*8fe0*/  IMAD R4, R38.reuse, R4, RZ ;  /* 0x0000000426047224 */ /* 0x042fe400078e02ff */
[----:B------:R-:W-:Y:S01]  /*8ff0*/  UPRMT UR4, UR45, 0x654, UR4 ;  /* 0x000006542d047896 */ /* 0x000fe20008000004 */
[C---:B------:R-:W-:Y:S01]  /*9000*/  IMAD R5, R38.reuse, R5, RZ ;  /* 0x0000000526057224 */ /* 0x040fe200078e02ff */
[----:B------:R-:W-:Y:S01]  /*9010*/  SHF.R.S32.HI R43, RZ, 0x18, R51 ;  /* 0x00000018ff2b7819 */ /* 0x000fe20000011433 */
[----:B------:R-:W-:Y:S01]  /*9020*/  IMAD R6, R38, R6, RZ ;  /* 0x0000000626067224 */ /* 0x000fe200078e02ff */
[----:B------:R-:W-:Y:S01]  /*9030*/  SHF.L.U32 R51, R46, 0x8, RZ ;  /* 0x000000082e337819 */ /* 0x000fe200000006ff */
[----:B------:R-:W-:Y:S01]  /*9040*/  IMAD R4, R0, R40, R4 ;  /* 0x0000002800047224 */ /* 0x000fe200078e0204 */
[----:B------:R-:W-:Y:S01]  /*9050*/  MOV R0, R68 ;  /* 0x0000004400007202 */ /* 0x000fe20000000f00 */
[----:B------:R-:W-:Y:S01]  /*9060*/  IMAD R7, R38, R7, RZ ;  /* 0x0000000726077224 */ /* 0x000fe200078e02ff */
[----:B------:R-:W-:Y:S01]  /*9070*/  SHF.L.U32 R58, R44, 0x10, RZ ;  /* 0x000000102c3a7819 */ /* 0x000fe200000006ff */
[-C--:B------:R-:W-:Y:S01]  /*9080*/  IMAD R5, R2, R40.reuse, R5 ;  /* 0x0000002802057224 */ /* 0x080fe200078e0205 */
[----:B------:R-:W-:Y:S01]  /*9090*/  SYNCS.ARRIVE.TRANS64.RED.A1T0 RZ, [UR4], RZ ;  /* 0x000000ffffff79a7 */ /* 0x000fe20008100404 */
[----:B------:R-:W-:Y:S01]  /*90a0*/  IMAD R6, R3, R40, R6 ;  /* 0x0000002803067224 */ /* 0x000fe200078e0206 */
[----:B------:R-:W-:Y:S01]  /*90b0*/  SHF.R.S32.HI R2, RZ, 0x18, R67 ;  /* 0x00000018ff027819 */ /* 0x000fe20000011443 */
[C---:B------:R-:W-:Y:S01]  /*90c0*/  IMAD R8, R38.reuse, R8, RZ ;  /* 0x0000000826087224 */ /* 0x040fe200078e02ff */
[----:B------:R-:W-:Y:S01]  /*90d0*/  SHF.R.S32.HI R3, RZ, 0x18, R66 ;  /* 0x00000018ff037819 */ /* 0x000fe20000011442 */
[-C--:B------:R-:W-:Y:S01]  /*90e0*/  IMAD R7, R39, R40.reuse, R7 ;  /* 0x0000002827077224 */ /* 0x080fe200078e0207 */
[----:B------:R-:W-:Y:S01]  /*90f0*/  MOV R39, R65 ;  /* 0x0000004100277202 */ /* 0x000fe20000000f00 */
[----:B------:R-:W-:Y:S01]  /*9100*/  IMAD R9, R38, R9, RZ ;  /* 0x0000000926097224 */ /* 0x000fe200078e02ff */
[C---:B------:R-:W-:Y:S01]  /*9110*/  PRMT R56, R45.reuse, 0x8880, RZ ;  /* 0x000088802d387816 */ /* 0x040fe200000000ff */
[----:B------:R-:W-:Y:S01]  /*9120*/  IMAD R8, R0, R40, R8 ;  /* 0x0000002800087224 */ /* 0x000fe200078e0208 */
[----:B------:R-:W-:Y:S01]  /*9130*/  SHF.L.U32 R55, R45, 0x10, RZ ;  /* 0x000000102d377819 */ /* 0x000fe200000006ff */
[----:B------:R-:W-:Y:S01]  /*9140*/  IMAD R10, R38, R10, RZ ;  /* 0x0000000a260a7224 */ /* 0x000fe200078e02ff */
[----:B------:R-:W-:Y:S01]  /*9150*/  PRMT R53, R46, 0x8880, RZ ;  /* 0x000088802e357816 */ /* 0x000fe200000000ff */
[----:B------:R-:W-:Y:S01]  /*9160*/  IMAD R9, R2, R40, R9 ;  /* 0x0000002802097224 */ /* 0x000fe200078e0209 */
[----:B------:R-:W-:Y:S01]  /*9170*/  SHF.R.S32.HI R45, RZ, 0x18, R45 ;  /* 0x00000018ff2d7819 */ /* 0x000fe2000001142d */
[----:B------:R-:W-:Y:S01]  /*9180*/  IMAD R0, R38, R20, RZ ;  /* 0x0000001426007224 */ /* 0x000fe200078e02ff */
[----:B------:R-:W-:Y:S01]  /*9190*/  SHF.L.U32 R52, R46, 0x10, RZ ;  /* 0x000000102e347819 */ /* 0x000fe200000006ff */
[C---:B------:R-:W-:Y:S01]  /*91a0*/  IMAD R11, R38.reuse, R11, RZ ;  /* 0x0000000b260b7224 */ /* 0x040fe200078e02ff */
[C---:B------:R-:W-:Y:S01]  /*91b0*/  PRMT R50, R47.reuse, 0x8880, RZ ;  /* 0x000088802f327816 */ /* 0x040fe200000000ff */
[C---:B------:R-:W-:Y:S01]  /*91c0*/  IMAD R2, R38.reuse, R21, RZ ;  /* 0x0000001526027224 */ /* 0x040fe200078e02ff */
[----:B------:R-:W-:Y:S01]  /*91d0*/  SHF.R.S32.HI R46, RZ, 0x18, R46 ;  /* 0x00000018ff2e7819 */ /* 0x000fe2000001142e */
[C---:B------:R-:W-:Y:S01]  /*91e0*/  IMAD R20, R38.reuse, R24, RZ ;  /* 0x0000001826147224 */ /* 0x040fe200078e02ff */
[----:B------:R-:W-:Y:S01]  /*91f0*/  SHF.L.U32 R49, R47, 0x10, RZ ;  /* 0x000000102f317819 */ /* 0x000fe200000006ff */
[C---:B------:R-:W-:Y:S01]  /*9200*/  IMAD R21, R38.reuse, R25, RZ ;  /* 0x0000001926157224 */ /* 0x040fe200078e02ff */
[----:B------:R-:W-:Y:S01]  /*9210*/  SHF.R.S32.HI R47, RZ, 0x18, R47 ;  /* 0x00000018ff2f7819 */ /* 0x000fe2000001142f */
[----:B------:R-:W-:Y:S01]  /*9220*/  IMAD R24, R38, R28, RZ ;  /* 0x0000001c26187224 */ /* 0x000fe200078e02ff */
[----:B------:R-:W-:Y:S01]  /*9230*/  SHF.L.U32 R57, R44, 0x8, RZ ;  /* 0x000000082c397819 */ /* 0x000fe200000006ff */
[----:B------:R-:W-:Y:S01]  /*9240*/  IMAD R10, R3, R40, R10 ;  /* 0x00000028030a7224 */ /* 0x000fe200078e020a */
[----:B------:R-:W-:Y:S01]  /*9250*/  SHF.R.S32.HI R44, RZ, 0x18, R44 ;  /* 0x00000018ff2c7819 */ /* 0x000fe2000001142c */
[----:B------:R-:W-:Y:S01]  /*9260*/  IMAD R12, R38, R12, RZ ;  /* 0x0000000c260c7224 */ /* 0x000fe200078e02ff */
[----:B------:R-:W-:Y:S01]  /*9270*/  IADD3 R36, PT, PT, R36, 0x1, RZ ;  /* 0x0000000124247810 */ /* 0x000fe20007ffe0ff */
[C---:B------:R-:W-:Y:S02]  /*9280*/  IMAD R25, R38.reuse, R29, RZ ;  /* 0x0000001d26197224 */ /* 0x040fe400078e02ff */
[C---:B------:R-:W-:Y:S01]  /*9290*/  IMAD R28, R38.reuse, R32, RZ ;  /* 0x00000020261c7224 */ /* 0x040fe200078e02ff */
[----:B------:R-:W-:Y:S01]  /*92a0*/  SHF.R.S32.HI R32, RZ, 0x18, R64 ;  /* 0x00000018ff207819 */ /* 0x000fe20000011440 */
[C---:B------:R-:W-:Y:S01]  /*92b0*/  IMAD R29, R38.reuse, R33, RZ ;  /* 0x00000021261d7224 */ /* 0x040fe200078e02ff */
[----:B------:R-:W-:Y:S01]  /*92c0*/  I2IP.S8.S32.SAT R33, R7, R6, RZ ;  /* 0x0000000607217239 */ /* 0x000fe200000014ff */
[----:B------:R-:W-:Y:S01]  /*92d0*/  IMAD R11, R41, R40, R11 ;  /* 0x00000028290b7224 */ /* 0x000fe200078e020b */
[----:B------:R-:W-:Y:S01]  /*92e0*/  SHF.R.S32.HI R6, RZ, 0x18, R63 ;  /* 0x00000018ff067819 */ /* 0x000fe2000001143f */
[C---:B------:R-:W-:Y:S01]  /*92f0*/  IMAD R13, R38.reuse, R13, RZ ;  /* 0x0000000d260d7224 */ /* 0x040fe200078e02ff */
[----:B------:R-:W-:Y:S01]  /*9300*/  MOV R7, R62 ;  /* 0x0000003e00077202 */ /* 0x000fe20000000f00 */
[C---:B------:R-:W-:Y:S02]  /*9310*/  IMAD R14, R38.reuse, R14, RZ ;  /* 0x0000000e260e7224 */ /* 0x040fe400078e02ff */
[C---:B------:R-:W-:Y:S02]  /*9320*/  IMAD R3, R38.reuse, R22, RZ ;  /* 0x0000001626037224 */ /* 0x040fe400078e02ff */
[----:B------:R-:W-:Y:S02]  /*9330*/  IMAD R12, R39, R40, R12 ;  /* 0x00000028270c7224 */ /* 0x000fe400078e020c */
[C---:B------:R-:W-:Y:S02]  /*9340*/  IMAD R22, R38.reuse, R26, RZ ;  /* 0x0000001a26167224 */ /* 0x040fe400078e02ff */
[C---:B------:R-:W-:Y:S02]  /*9350*/  IMAD R15, R38.reuse, R15, RZ ;  /* 0x0000000f260f7224 */ /* 0x040fe400078e02ff */
[----:B------:R-:W-:Y:S02]  /*9360*/  IMAD R26, R38, R30, RZ ;  /* 0x0000001e261a7224 */ /* 0x000fe400078e02ff */
[----:B------:R-:W-:Y:S02]  /*9370*/  IMAD R13, R32, R40, R13 ;  /* 0x00000028200d7224 */ /* 0x000fe400078e020d */
[C---:B------:R-:W-:Y:S01]  /*9380*/  IMAD R30, R38.reuse, R34, RZ ;  /* 0x00000022261e7224 */ /* 0x040fe200078e02ff */
[----:B------:R-:W-:Y:S01]  /*9390*/  I2IP.S8.S32.SAT R34, R11, R10, RZ ;  /* 0x0000000a0b227239 */ /* 0x000fe200000014ff */
[----:B------:R-:W-:Y:S01]  /*93a0*/  IMAD R16, R38, R16, RZ ;  /* 0x0000001026107224 */ /* 0x000fe200078e02ff */
[----:B------:R-:W-:Y:S01]  /*93b0*/  SHF.R.S32.HI R10, RZ, 0x18, R61 ;  /* 0x00000018ff0a7819 */ /* 0x000fe2000001143d */
[----:B------:R-:W-:Y:S01]  /*93c0*/  IMAD R14, R6, R40, R14 ;  /* 0x00000028060e7224 */ /* 0x000fe200078e020e */
[----:B------:R-:W-:Y:S01]  /*93d0*/  I2IP.S8.S32.SAT R61, R9, R8, R34 ;  /* 0x00000008093d7239 */ /* 0x000fe20000001422 */
[----:B------:R-:W-:Y:S01]  /*93e0*/  IMAD R17, R38, R17, RZ ;  /* 0x0000001126117224 */ /* 0x000fe200078e02ff */
[----:B------:R-:W-:Y:S01]  /*93f0*/  SHF.R.S32.HI R11, RZ, 0x18, R60 ;  /* 0x00000018ff0b7819 */ /* 0x000fe2000001143c */
[----:B------:R-:W-:Y:S01]  /*9400*/  IMAD R15, R42, R40, R15 ;  /* 0x000000282a0f7224 */ /* 0x000fe200078e020f */
[----:B------:R-:W-:Y:S01]  /*9410*/  I2IP.S8.S32.SAT R60, R5, R4, R33 ;  /* 0x00000004053c7239 */ /* 0x000fe20000001421 */
[C---:B------:R-:W-:Y:S01]  /*9420*/  IMAD R18, R38.reuse, R18, RZ ;  /* 0x0000001226127224 */ /* 0x040fe200078e02ff */
[----:B------:R-:W-:Y:S01]  /*9430*/  SHF.R.S32.HI R5, RZ, 0x18, R58 ;  /* 0x00000018ff057819 */ /* 0x000fe2000001143a */
[----:B------:R-:W-:Y:S01]  /*9440*/  IMAD R16, R7, R40, R16 ;  /* 0x0000002807107224 */ /* 0x000fe200078e0210 */
[----:B------:R-:W-:Y:S01]  /*9450*/  I2IP.S8.S32.SAT R14, R15, R14, RZ ;  /* 0x0000000e0f0e7239 */ /* 0x000fe200000014ff */
[----:B------:R-:W-:Y:S01]  /*9460*/  IMAD R19, R38, R19, RZ ;  /* 0x0000001326137224 */ /* 0x000fe200078e02ff */
[----:B------:R-:W-:Y:S01]  /*9470*/  SHF.R.S32.HI R7, RZ, 0x18, R48 ;  /* 0x00000018ff077819 */ /* 0x000fe20000011430 */
[----:B------:R-:W-:Y:S01]  /*9480*/  IMAD R17, R10, R40, R17 ;  /* 0x000000280a117224 */ /* 0x000fe200078e0211 */
[----:B------:R-:W-:Y:S01]  /*9490*/  I2IP.S8.S32.SAT R62, R13, R12, R14 ;  /* 0x0000000c0d3e7239 */ /* 0x000fe2000000140e */
[-C--:B------:R-:W-:Y:S01]  /*94a0*/  IMAD R18, R11, R40.reuse, R18 ;  /* 0x000000280b127224 */ /* 0x080fe200078e0212 */
[----:B------:R-:W-:Y:S01]  /*94b0*/  SHF.R.S32.HI R6, RZ, 0x18, R57 ;  /* 0x00000018ff067819 */ /* 0x000fe20000011439 */
[----:B------:R-:W-:Y:S02]  /*94c0*/  IMAD.MOV.U32 R4, RZ, RZ, R59 ;  /* 0x000000ffff047224 */ /* 0x000fe400078e003b */
[-C--:B------:R-:W-:Y:S02]  /*94d0*/  IMAD R19, R43, R40.reuse, R19 ;  /* 0x000000282b137224 */ /* 0x080fe400078e0213 */
[----:B------:R-:W-:Y:S01]  /*94e0*/  IMAD R0, R4, R40, R0 ;  /* 0x0000002804007224 */ /* 0x000fe200078e0200 */
[----:B------:R-:W-:Y:S01]  /*94f0*/  MOV R4, R56 ;  /* 0x0000003800047202 */ /* 0x000fe20000000f00 */
[----:B------:R-:W-:Y:S01]  /*9500*/  IMAD R23, R38, R23, RZ ;  /* 0x0000001726177224 */ /* 0x000fe200078e02ff */
[----:B------:R-:W-:Y:S01]  /*9510*/  I2IP.S8.S32.SAT R18, R19, R18, RZ ;  /* 0x0000001213127239 */ /* 0x000fe200000014ff */
[-C--:B------:R-:W-:Y:S01]  /*9520*/  IMAD R2, R5, R40.reuse, R2 ;  /* 0x0000002805027224 */ /* 0x080fe200078e0202 */
[----:B------:R-:W-:Y:S01]  /*9530*/  SHF.R.S32.HI R5, RZ, 0x18, R55 ;  /* 0x00000018ff057819 */ /* 0x000fe20000011437 */
[----:B------:R-:W-:Y:S01]  /*9540*/  IMAD R3, R6, R40, R3 ;  /* 0x0000002806037224 */ /* 0x000fe200078e0203 */
[----:B------:R-:W-:Y:S01]  /*9550*/  I2IP.S8.S32.SAT R63, R17, R16, R18 ;  /* 0x00000010113f7239 */ /* 0x000fe20000001412 */
[-C--:B------:R-:W-:Y:S01]  /*9560*/  IMAD R23, R44, R40.reuse, R23 ;  /* 0x000000282c177224 */ /* 0x080fe200078e0217 */
[----:B------:R-:W-:Y:S01]  /*9570*/  SHF.R.S32.HI R6, RZ, 0x18, R54 ;  /* 0x00000018ff067819 */ /* 0x000fe20000011436 */
[-C--:B------:R-:W-:Y:S01]  /*9580*/  IMAD R20, R4, R40.reuse, R20 ;  /* 0x0000002804147224 */ /* 0x080fe200078e0214 */
[----:B------:R-:W-:Y:S01]  /*9590*/  MOV R4, R53 ;  /* 0x0000003500047202 */ /* 0x000fe20000000f00 */
[----:B------:R1:W-:Y:S01]  /*95a0*/  STS.128 [R69+UR44+0x5200], R60 ;  /* 0x0052003c45007988 */ /* 0x0003e20008000c2c */
[----:B------:R-:W-:Y:S01]  /*95b0*/  IMAD R27, R38, R27, RZ ;  /* 0x0000001b261b7224 */ /* 0x000fe200078e02ff */
[----:B------:R-:W-:Y:S01]  /*95c0*/  I2IP.S8.S32.SAT R3, R23, R3, RZ ;  /* 0x0000000317037239 */ /* 0x000fe200000014ff */
[-C--:B------:R-:W-:Y:S01]  /*95d0*/  IMAD R21, R5, R40.reuse, R21 ;  /* 0x0000002805157224 */ /* 0x080fe200078e0215 */
[----:B------:R-:W-:Y:S01]  /*95e0*/  SHF.R.S32.HI R5, RZ, 0x18, R52 ;  /* 0x00000018ff057819 */ /* 0x000fe20000011434 */
[-C--:B------:R-:W-:Y:S01]  /*95f0*/  IMAD R22, R6, R40.reuse, R22 ;  /* 0x0000002806167224 */ /* 0x080fe200078e0216 */
[----:B------:R-:W-:Y:S01]  /*9600*/  SHF.R.S32.HI R6, RZ, 0x18, R49 ;  /* 0x00000018ff067819 */ /* 0x000fe20000011431 */
[-C--:B------:R-:W-:Y:S02]  /*9610*/  IMAD R27, R45, R40.reuse, R27 ;  /* 0x000000282d1b7224 */ /* 0x080fe400078e021b */
[-C--:B------:R-:W-:Y:S01]  /*9620*/  IMAD R24, R4, R40.reuse, R24 ;  /* 0x0000002804187224 */ /* 0x080fe200078e0218 */
[----:B------:R-:W-:Y:S01]  /*9630*/  SHF.R.S32.HI R4, RZ, 0x18, R51 ;  /* 0x00000018ff047819 */ /* 0x000fe20000011433 */
[----:B------:R-:W-:Y:S01]  /*9640*/  IMAD R25, R5, R40, R25 ;  /* 0x0000002805197224 */ /* 0x000fe200078e0219 */
[----:B------:R-:W-:Y:S01]  /*9650*/  MOV R5, R50 ;  /* 0x0000003200057202 */ /* 0x000fe20000000f00 */
[----:B------:R-:W-:Y:S02]  /*9660*/  IMAD R31, R38, R31, RZ ;  /* 0x0000001f261f7224 */ /* 0x000fe400078e02ff */
[----:B------:R-:W-:Y:S01]  /*9670*/  IMAD R26, R4, R40, R26 ;  /* 0x00000028041a7224 */ /* 0x000fe200078e021a */
[----:B------:R-:W-:Y:S01]  /*9680*/  I2IP.S8.S32.SAT R4, R2, R0, R3 ;  /* 0x0000000002047239 */ /* 0x000fe20000001403 */
[-C--:B------:R-:W-:Y:S02]  /*9690*/  IMAD R31, R46, R40.reuse, R31 ;  /* 0x000000282e1f7224 */ /* 0x080fe400078e021f */
[----:B------:R-:W-:Y:S01]  /*96a0*/  IMAD R28, R5, R40, R28 ;  /* 0x00000028051c7224 */ /* 0x000fe200078e021c */
[----:B------:R-:W-:Y:S01]  /*96b0*/  I2IP.S8.S32.SAT R5, R27, R22, RZ ;  /* 0x000000161b057239 */ /* 0x000fe200000014ff */
[----:B------:R-:W-:Y:S01]  /*96c0*/  IMAD R29, R6, R40, R29 ;  /* 0x00000028061d7224 */ /* 0x000fe200078e021d */
[----:B------:R-:W-:Y:S01]  /*96d0*/  I2IP.S8.S32.SAT R6, R31, R26, RZ ;  /* 0x0000001a1f067239 */ /* 0x000fe200000014ff */
[----:B------:R-:W-:Y:S01]  /*96e0*/  IMAD R35, R38, R35, RZ ;  /* 0x0000002326237224 */ /* 0x000fe200078e02ff */
[----:B------:R-:W-:Y:S01]  /*96f0*/  I2IP.S8.S32.SAT R5, R21, R20, R5 ;  /* 0x0000001415057239 */ /* 0x000fe20000001405 */
[----:B------:R-:W-:Y:S01]  /*9700*/  IMAD R30, R7, R40, R30 ;  /* 0x00000028071e7224 */ /* 0x000fe200078e021e */
[----:B------:R-:W-:Y:S01]  /*9710*/  I2IP.S8.S32.SAT R6, R25, R24, R6 ;  /* 0x0000001819067239 */ /* 0x000fe20000001406 */
[----:B------:R-:W-:Y:S05]  /*9720*/  IMAD R35, R47, R40, R35 ;  /* 0x000000282f237224 */ /* 0x000fea00078e0223 */
[----:B------:R-:W-:Y:S04]  /*9730*/  I2IP.S8.S32.SAT R7, R35, R30, RZ ;  /* 0x0000001e23077239 */ /* 0x000fe800000014ff */
[----:B------:R-:W-:Y:S05]  /*9740*/  I2IP.S8.S32.SAT R7, R29, R28, R7 ;  /* 0x0000001c1d077239 */ /* 0x000fea0000001407 */
        /* <DEDUP_REMOVED lines=18> */
.L_x_131:
[----:B------:R-:W-:Y:S05]  /*9870*/  BSYNC.RECONVERGENT B0 ;  /* 0x0000000000007941 */ /* 0x000fea0003800200 */
.L_x_130:
[----:B------:R-:W-:Y:S01]  /*9880*/  R2UR UR5, R76 ;  /* 0x000000004c0572ca */ /* 0x000fe200000e0000 */
[----:B------:R-:W-:Y:S01]  /*9890*/  BAR.SYNC.DEFER_BLOCKING 0x1, 0x80 ;  /* 0x0042000000007b1d */ /* 0x000fe20000010000 */
[----:B------:R-:W-:Y:S01]  /*98a0*/  R2UR UR4, R77 ;  /* 0x000000004d0472ca */ /* 0x000fe200000e0000 */
[----:B------:R-:W-:Y:S01]  /*98b0*/  UISETP.NE.AND UP0, UPT, UR46, URZ, UPT ;  /* 0x000000ff2e00728c */ /* 0x000fe2000bf05270 */
[----:B------:R-:W-:Y:S02]  /*98c0*/  ISETP.NE.AND P0, PT, R79, 0x2, PT ;  /* 0x000000024f00780c */ /* 0x000fe40003f05270 */
[----:B------:R-:W-:Y:S02]  /*98d0*/  ISETP.NE.AND P1, PT, R36, 0x4, PT ;  /* 0x000000042400780c */ /* 0x000fe40003f25270 */
[----:B------:R-:W-:Y:S02]  /*98e0*/  SEL R2, RZ, 0x1, P0 ;  /* 0x00000001ff027807 */ /* 0x000fe40000000000 */
[----:B------:R-:W-:Y:S02]  /*98f0*/  SEL R0, RZ, 0x1, P1 ;  /* 0x00000001ff007807 */ /* 0x000fe40000800000 */
[----:B------:R-:W-:Y:S01]  /*9900*/  LOP3.LUT R83, R83, R2, RZ, 0x3c, !PT ;  /* 0x0000000253537212 */ /* 0x000fe200078e3cff */
[----:B------:R-:W-:Y:S01]  /*9910*/  UIADD3 UR20, UPT, UPT, UR37, UR5, URZ ;  /* 0x0000000525147290 */ /* 0x000fe2000fffe0ff */
[----:B------:R-:W-:Y:S01]  /*9920*/  LOP3.LUT R84, R84, R0, RZ, 0x3c, !PT ;  /* 0x0000000054547212 */ /* 0x000fe200078e3cff */
[----:B------:R-:W-:Y:S01]  /*9930*/  UIADD3 UR16, UPT, UPT, UR38, UR4, URZ ;  /* 0x0000000426107290 */ /* 0x000fe2000fffe0ff */
[----:B------:R-:W-:Y:S02]  /*9940*/  SEL R79, R79, RZ, P0 ;  /* 0x000000ff4f4f7207 */ /* 0x000fe40000000000 */
[----:B------:R-:W-:Y:S01]  /*9950*/  SEL R36, R36, RZ, P1 ;  /* 0x000000ff24247207 */ /* 0x000fe20000800000 */
[----:B------:R-:W-:Y:S01]  /*9960*/  UMOV UR36, UR59 ;  /* 0x0000003b00247c82 */ /* 0x000fe20008000000 */
[----:B------:R-:W-:Y:S07]  /*9970*/  BRA.U UP0, `(.L_x_132) ;  /* 0xffffffb900c47547 */ /* 0x000fee000b83ffff */
[----:B------:R-:W-:Y:S05]  /*9980*/  EXIT ;  /* 0x000000000000794d */ /* 0x000fea0003800000 */
.L_x_24:
[----:B---3--:R3:W4:Y:S02]  /*9990*/  SYNCS.PHASECHK.TRANS64.TRYWAIT P0, [R0+URZ+0x110], R2 ;  /* 0x00011002000075a7 */ /* 0x00872400080011ff */
[----:B----4-:R-:W-:Y:S05]  /*99a0*/  @!P0 NANOSLEEP.SYNCS 0x989680 ;  /* 0x009896800000895d */ /* 0x010fea0003900000 */
[----:B------:R-:W4:Y:S02]  /*99b0*/  @!P0 SYNCS.PHASECHK.TRANS64 P0, [R0+URZ+0x110], R2 ;  /* 0x00011002000085a7 */ /* 0x000f2400080010ff */
[----:B----4-:R-:W-:Y:S05]  /*99c0*/  @!P0 BRA `(.L_x_24) ;  /* 0xfffffffc00f08947 */ /* 0x010fea000383ffff */
[----:B------:R-:W-:Y:S05]  /*99d0*/  BRA `(.L_x_133) ;  /* 0xffffff8000147947 */ /* 0x000fea000383ffff */
.L_x_27:
[----:B--2---:R-:W-:-:S07]  /*99e0*/  MOV R0, UR33 ;  /* 0x0000002100007c02 */ /* 0x004fce0008000f00 */
.L_x_134:
[----:B--2---:R2:W3:Y:S02]  /*99f0*/  SYNCS.PHASECHK.TRANS64.TRYWAIT P0, [R0+URZ+0x28], R3 ;  /* 0x00002803000075a7 */ /* 0x0044e400080011ff */
[----:B---3--:R-:W-:Y:S05]  /*9a00*/  @!P0 NANOSLEEP.SYNCS 0x989680 ;  /* 0x009896800000895d */ /* 0x008fea0003900000 */
[----:B------:R-:W3:Y:S02]  /*9a10*/  @!P0 SYNCS.PHASECHK.TRANS64 P0, [R0+URZ+0x28], R3 ;  /* 0x00002803000085a7 */ /* 0x000ee400080010ff */
[----:B---3--:R-:W-:Y:S05]  /*9a20*/  @!P0 BRA `(.L_x_134) ;  /* 0xfffffffc00f08947 */ /* 0x008fea000383ffff */
[----:B------:R-:W-:Y:S05]  /*9a30*/  BRA `(.L_x_26) ;  /* 0xffffff8000607947 */ /* 0x000fea000383ffff */
.L_x_34:
[----:B-1----:R-:W-:-:S07]  /*9a40*/  MOV R0, UR17 ;  /* 0x0000001100007c02 */ /* 0x002fce0008000f00 */
.L_x_135:
[----:B-1----:R1:W2:Y:S02]  /*9a50*/  SYNCS.PHASECHK.TRANS64.TRYWAIT P0, [R0+URZ+0x28], R3 ;  /* 0x00002803000075a7 */ /* 0x0022a400080011ff */
[----:B--2---:R-:W-:Y:S05]  /*9a60*/  @!P0 NANOSLEEP.SYNCS 0x989680 ;  /* 0x009896800000895d */ /* 0x004fea0003900000 */
[----:B------:R-:W2:Y:S02]  /*9a70*/  @!P0 SYNCS.PHASECHK.TRANS64 P0, [R0+URZ+0x28], R3 ;  /* 0x00002803000085a7 */ /* 0x000ea400080010ff */
[----:B--2---:R-:W-:Y:S05]  /*9a80*/  @!P0 BRA `(.L_x_135) ;  /* 0xfffffffc00f08947 */ /* 0x004fea000383ffff */
[----:B------:R-:W-:Y:S05]  /*9a90*/  BRA `(.L_x_33) ;  /* 0xffffff8400207947 */ /* 0x000fea000383ffff */
.L_x_39:
[----:B-1----:R1:W2:Y:S02]  /*9aa0*/  SYNCS.PHASECHK.TRANS64.TRYWAIT P0, [R3+URZ+0xa0], R0 ;  /* 0x0000a000030075a7 */ /* 0x0022a400080011ff */
[----:B--2---:R-:W-:Y:S05]  /*9ab0*/  @!P0 NANOSLEEP.SYNCS 0x989680 ;  /* 0x009896800000895d */ /* 0x004fea0003900000 */
[----:B------:R-:W2:Y:S02]  /*9ac0*/  @!P0 SYNCS.PHASECHK.TRANS64 P0, [R3+URZ+0xa0], R0 ;  /* 0x0000a000030085a7 */ /* 0x000ea400080010ff */
[----:B--2---:R-:W-:Y:S05]  /*9ad0*/  @!P0 BRA `(.L_x_39) ;  /* 0xfffffffc00f08947 */ /* 0x004fea000383ffff */
[----:B------:R-:W-:Y:S05]  /*9ae0*/  BRA `(.L_x_136) ;  /* 0xffffff8400c87947 */ /* 0x000fea000383ffff */
.L_x_43:
[----:B------:R-:W-:-:S07]  /*9af0*/  MOV R0, UR4 ;  /* 0x0000000400007c02 */ /* 0x000fce0008000f00 */
.L_x_137:
[----:B-1----:R1:W2:Y:S02]  /*9b00*/  SYNCS.PHASECHK.TRANS64.TRYWAIT P0, [R0+URZ], R2 ;  /* 0x00000002000075a7 */ /* 0x0022a400080011ff */
[----:B--2---:R-:W-:Y:S05]  /*9b10*/  @!P0 NANOSLEEP.SYNCS 0x989680 ;  /* 0x009896800000895d */ /* 0x004fea0003900000 */
[----:B------:R-:W2:Y:S02]  /*9b20*/  @!P0 SYNCS.PHASECHK.TRANS64 P0, [R0+URZ], R2 ;  /* 0x00000002000085a7 */ /* 0x000ea400080010ff */
[----:B--2---:R-:W-:Y:S05]  /*9b30*/  @!P0 BRA `(.L_x_137) ;  /* 0xfffffffc00f08947 */ /* 0x004fea000383ffff */
[----:B------:R-:W-:Y:S05]  /*9b40*/  BRA `(.L_x_138) ;  /* 0xffffff8c00747947 */ /* 0x000fea000383ffff */
.L_x_44:
[----:B------:R-:W-:-:S07]  /*9b50*/  MOV R0, UR5 ;  /* 0x0000000500007c02 */ /* 0x000fce0008000f00 */
.L_x_139:
[----:B-1----:R1:W2:Y:S02]  /*9b60*/  SYNCS.PHASECHK.TRANS64.TRYWAIT P0, [R0+URZ], R3 ;  /* 0x00000003000075a7 */ /* 0x0022a400080011ff */
[----:B--2---:R-:W-:Y:S05]  /*9b70*/  @!P0 NANOSLEEP.SYNCS 0x989680 ;  /* 0x009896800000895d */ /* 0x004fea0003900000 */
[----:B------:R-:W2:Y:S02]  /*9b80*/  @!P0 SYNCS.PHASECHK.TRANS64 P0, [R0+URZ], R3 ;  /* 0x00000003000085a7 */ /* 0x000ea400080010ff */
[----:B--2---:R-:W-:Y:S05]  /*9b90*/  @!P0 BRA `(.L_x_139) ;  /* 0xfffffffc00f08947 */ /* 0x004fea000383ffff */
[----:B------:R-:W-:Y:S05]  /*9ba0*/  BRA `(.L_x_140) ;  /* 0xffffff8c00807947 */ /* 0x000fea000383ffff */
.L_x_45:
[----:B------:R-:W-:-:S07]  /*9bb0*/  MOV R0, UR5 ;  /* 0x0000000500007c02 */ /* 0x000fce0008000f00 */
.L_x_141:
[----:B-1----:R1:W2:Y:S02]  /*9bc0*/  SYNCS.PHASECHK.TRANS64.TRYWAIT P0, [R0+URZ], R3 ;  /* 0x00000003000075a7 */ /* 0x0022a400080011ff */
[----:B--2---:R-:W-:Y:S05]  /*9bd0*/  @!P0 NANOSLEEP.SYNCS 0x989680 ;  /* 0x009896800000895d */ /* 0x004fea0003900000 */
[----:B------:R-:W2:Y:S02]  /*9be0*/  @!P0 SYNCS.PHASECHK.TRANS64 P0, [R0+URZ], R3 ;  /* 0x00000003000085a7 */ /* 0x000ea400080010ff */
[----:B--2---:R-:W-:Y:S05]  /*9bf0*/  @!P0 BRA `(.L_x_141) ;  /* 0xfffffffc00f08947 */ /* 0x004fea000383ffff */
[----:B------:R-:W-:Y:S05]  /*9c00*/  BRA `(.L_x_142) ;  /* 0xffffff8c008c7947 */ /* 0x000fea000383ffff */
.L_x_46:
[----:B------:R-:W-:-:S07]  /*9c10*/  MOV R0, UR5 ;  /* 0x0000000500007c02 */ /* 0x000fce0008000f00 */
.L_x_143:
[----:B-1----:R1:W2:Y:S02]  /*9c20*/  SYNCS.PHASECHK.TRANS64.TRYWAIT P0, [R0+URZ], R3 ;  /* 0x00000003000075a7 */ /* 0x0022a400080011ff */
[----:B--2---:R-:W-:Y:S05]  /*9c30*/  @!P0 NANOSLEEP.SYNCS 0x989680 ;  /* 0x009896800000895d */ /* 0x004fea0003900000 */
[----:B------:R-:W2:Y:S02]  /*9c40*/  @!P0 SYNCS.PHASECHK.TRANS64 P0, [R0+URZ], R3 ;  /* 0x00000003000085a7 */ /* 0x000ea400080010ff */
[----:B--2---:R-:W-:Y:S05]  /*9c50*/  @!P0 BRA `(.L_x_143) ;  /* 0xfffffffc00f08947 */ /* 0x004fea000383ffff */
[----:B------:R-:W-:Y:S05]  /*9c60*/  BRA `(.L_x_144) ;  /* 0xffffff8c00987947 */ /* 0x000fea000383ffff */
.L_x_49:
[----:B--2---:R2:W3:Y:S02]  /*9c70*/  SYNCS.PHASECHK.TRANS64.TRYWAIT P0, [R2+URZ+0x100], R4 ;  /* 0x00010004020075a7 */ /* 0x0044e400080011ff */
[----:B---3--:R-:W-:Y:S05]  /*9c80*/  @!P0 NANOSLEEP.SYNCS 0x989680 ;  /* 0x009896800000895d */ /* 0x008fea0003900000 */
[----:B------:R-:W3:Y:S02]  /*9c90*/  @!P0 SYNCS.PHASECHK.TRANS64 P0, [R2+URZ+0x100], R4 ;  /* 0x00010004020085a7 */ /* 0x000ee400080010ff */
[----:B---3--:R-:W-:Y:S05]  /*9ca0*/  @!P0 BRA `(.L_x_49) ;  /* 0xfffffffc00f08947 */ /* 0x008fea000383ffff */
[----:B------:R-:W-:Y:S05]  /*9cb0*/  BRA `(.L_x_145) ;  /* 0xffffff8c00f47947 */ /* 0x000fea000383ffff */
.L_x_50:
[----:B------:R-:W-:-:S07]  /*9cc0*/  MOV R2, UR4 ;  /* 0x0000000400027c02 */ /* 0x000fce0008000f00 */
.L_x_146:
[----:B--2---:R2:W3:Y:S02]  /*9cd0*/  SYNCS.PHASECHK.TRANS64.TRYWAIT P0, [R2+URZ+0xb0], R5 ;  /* 0x0000b005020075a7 */ /* 0x0044e400080011ff */
[----:B---3--:R-:W-:Y:S05]  /*9ce0*/  @!P0 NANOSLEEP.SYNCS 0x989680 ;  /* 0x009896800000895d */ /* 0x008fea0003900000 */
[----:B------:R-:W3:Y:S02]  /*9cf0*/  @!P0 SYNCS.PHASECHK.TRANS64 P0, [R2+URZ+0xb0], R5 ;  /* 0x0000b005020085a7 */ /* 0x000ee400080010ff */
[----:B---3--:R-:W-:Y:S05]  /*9d00*/  @!P0 BRA `(.L_x_146) ;  /* 0xfffffffc00f08947 */ /* 0x008fea000383ffff */
[----:B------:R-:W-:Y:S05]  /*9d10*/  BRA `(.L_x_147) ;  /* 0xffffff9000047947 */ /* 0x000fea000383ffff */
.L_x_51:
[----:B--2---:R2:W3:Y:S02]  /*9d20*/  SYNCS.PHASECHK.TRANS64.TRYWAIT P1, [R2+URZ+0xa0], R4 ;  /* 0x0000a004020075a7 */ /* 0x0044e400080211ff */
[----:B---3--:R-:W-:Y:S05]  /*9d30*/  @!P1 NANOSLEEP.SYNCS 0x989680 ;  /* 0x009896800000995d */ /* 0x008fea0003900000 */
[----:B------:R-:W3:Y:S02]  /*9d40*/  @!P1 SYNCS.PHASECHK.TRANS64 P1, [R2+URZ+0xa0], R4 ;  /* 0x0000a004020095a7 */ /* 0x000ee400080210ff */
[----:B---3--:R-:W-:Y:S05]  /*9d50*/  @!P1 BRA `(.L_x_51) ;  /* 0xfffffffc00f09947 */ /* 0x008fea000383ffff */
[----:B------:R-:W-:Y:S05]  /*9d60*/  BRA `(.L_x_148) ;  /* 0xffffff9000347947 */ /* 0x000fea000383ffff */
.L_x_54:
[----:B------:R-:W-:-:S07]  /*9d70*/  MOV R0, UR4 ;  /* 0x0000000400007c02 */ /* 0x000fce0008000f00 */
.L_x_149:
[----:B--2---:R2:W3:Y:S02]  /*9d80*/  SYNCS.PHASECHK.TRANS64.TRYWAIT P0, [R0+URZ+0xb0], R2 ;  /* 0x0000b002000075a7 */ /* 0x0044e400080011ff */
[----:B---3--:R-:W-:Y:S05]  /*9d90*/  @!P0 NANOSLEEP.SYNCS 0x989680 ;  /* 0x009896800000895d */ /* 0x008fea0003900000 */
[----:B------:R-:W3:Y:S02]  /*9da0*/  @!P0 SYNCS.PHASECHK.TRANS64 P0, [R0+URZ+0xb0], R2 ;  /* 0x0000b002000085a7 */ /* 0x000ee400080010ff */
[----:B---3--:R-:W-:Y:S05]  /*9db0*/  @!P0 BRA `(.L_x_149) ;  /* 0xfffffffc00f08947 */ /* 0x008fea000383ffff */
[----:B------:R-:W-:Y:S05]  /*9dc0*/  BRA `(.L_x_53) ;  /* 0xffffff9000887947 */ /* 0x000fea000383ffff */
.L_x_61:
[----:B-1----:R1:W2:Y:S02]  /*9dd0*/  SYNCS.PHASECHK.TRANS64.TRYWAIT P1, [R0+URZ+0xa0], R2 ;  /* 0x0000a002000075a7 */ /* 0x0022a400080211ff */
[----:B--2---:R-:W-:Y:S05]  /*9de0*/  @!P1 NANOSLEEP.SYNCS 0x989680 ;  /* 0x009896800000995d */ /* 0x004fea0003900000 */
[----:B------:R-:W2:Y:S02]  /*9df0*/  @!P1 SYNCS.PHASECHK.TRANS64 P1, [R0+URZ+0xa0], R2 ;  /* 0x0000a002000095a7 */ /* 0x000ea400080210ff */
[----:B--2---:R-:W-:Y:S05]  /*9e00*/  @!P1 BRA `(.L_x_61) ;  /* 0xfffffffc00f09947 */ /* 0x004fea000383ffff */
[----:B------:R-:W-:Y:S05]  /*9e10*/  BRA `(.L_x_150) ;  /* 0xffffff9400fc7947 */ /* 0x000fea000383ffff */
.L_x_62:
[----:B------:R-:W-:-:S07]  /*9e20*/  MOV R2, UR31 ;  /* 0x0000001f00027c02 */ /* 0x000fce0008000f00 */
.L_x_151:
[----:B-1----:R1:W2:Y:S02]  /*9e30*/  SYNCS.PHASECHK.TRANS64.TRYWAIT P0, [R2+URZ+0xe0], R0 ;  /* 0x0000e000020075a7 */ /* 0x0022a400080011ff */
[----:B--2---:R-:W-:Y:S05]  /*9e40*/  @!P0 NANOSLEEP.SYNCS 0x989680 ;  /* 0x009896800000895d */ /* 0x004fea0003900000 */
[----:B------:R-:W2:Y:S02]  /*9e50*/  @!P0 SYNCS.PHASECHK.TRANS64 P0, [R2+URZ+0xe0], R0 ;  /* 0x0000e000020085a7 */ /* 0x000ea400080010ff */
[----:B--2---:R-:W-:Y:S05]  /*9e60*/  @!P0 BRA `(.L_x_151) ;  /* 0xfffffffc00f08947 */ /* 0x004fea000383ffff */
[----:B------:R-:W-:Y:S05]  /*9e70*/  BRA `(.L_x_152) ;  /* 0xffffff98004c7947 */ /* 0x000fea000383ffff */
.L_x_65:
[----:B------:R-:W-:Y:S07]  /*9e80*/  MOV R0, UR5 ;  /* 0x0000000500007c02 */ /* 0x000fee0008000f00 */
.L_x_153:
[----:B-1----:R1:W2:Y:S02]  /*9e90*/  SYNCS.PHASECHK.TRANS64.TRYWAIT P0, [R0+URZ], R2 ;  /* 0x00000002000075a7 */ /* 0x0022a400080011ff */
[----:B--2---:R-:W-:Y:S05]  /*9ea0*/  @!P0 NANOSLEEP.SYNCS 0x989680 ;  /* 0x009896800000895d */ /* 0x004fea0003900000 */
[----:B------:R-:W2:Y:S02]  /*9eb0*/  @!P0 SYNCS.PHASECHK.TRANS64 P0, [R0+URZ], R2 ;  /* 0x00000002000085a7 */ /* 0x000ea400080010ff */
[----:B--2---:R-:W-:Y:S05]  /*9ec0*/  @!P0 BRA `(.L_x_153) ;  /* 0xfffffffc00f08947 */ /* 0x004fea000383ffff */
[----:B------:R-:W-:Y:S05]  /*9ed0*/  BRA `(.L_x_64) ;  /* 0xffffff9800687947 */ /* 0x000fea000383ffff */
.L_x_68:
[----:B------:R-:W-:-:S07]  /*9ee0*/  MOV R0, UR4 ;  /* 0x0000000400007c02 */ /* 0x000fce0008000f00 */
.L_x_154:
[----:B--2---:R2:W4:Y:S02]  /*9ef0*/  SYNCS.PHASECHK.TRANS64.TRYWAIT P0, [R0+URZ], R2 ;  /* 0x00000002000075a7 */ /* 0x00452400080011ff */
[----:B----4-:R-:W-:Y:S05]  /*9f00*/  @!P0 NANOSLEEP.SYNCS 0x989680 ;  /* 0x009896800000895d */ /* 0x010fea0003900000 */
[----:B------:R-:W4:Y:S02]  /*9f10*/  @!P0 SYNCS.PHASECHK.TRANS64 P0, [R0+URZ], R2 ;  /* 0x00000002000085a7 */ /* 0x000f2400080010ff */
[----:B----4-:R-:W-:Y:S05]  /*9f20*/  @!P0 BRA `(.L_x_154) ;  /* 0xfffffffc00f08947 */ /* 0x010fea000383ffff */
[----:B------:R-:W-:Y:S05]  /*9f30*/  BRA `(.L_x_155) ;  /* 0xffffff9c00447947 */ /* 0x000fea000383ffff */
.L_x_69:
[----:B------:R-:W-:-:S07]  /*9f40*/  MOV R0, UR5 ;  /* 0x0000000500007c02 */ /* 0x000fce0008000f00 */
.L_x_156:
[----:B-1----:R1:W2:Y:S02]  /*9f50*/  SYNCS.PHASECHK.TRANS64.TRYWAIT P0, [R0+URZ], R3 ;  /* 0x00000003000075a7 */ /* 0x0022a400080011ff */
[----:B--2---:R-:W-:Y:S05]  /*9f60*/  @!P0 NANOSLEEP.SYNCS 0x989680 ;  /* 0x009896800000895d */ /* 0x004fea0003900000 */
[----:B------:R-:W2:Y:S02]  /*9f70*/  @!P0 SYNCS.PHASECHK.TRANS64 P0, [R0+URZ], R3 ;  /* 0x00000003000085a7 */ /* 0x000ea400080010ff */
[----:B--2---:R-:W-:Y:S05]  /*9f80*/  @!P0 BRA `(.L_x_156) ;  /* 0xfffffffc00f08947 */ /* 0x004fea000383ffff */
[----:B------:R-:W-:Y:S05]  /*9f90*/  BRA `(.L_x_157) ;  /* 0xffffff9c00507947 */ /* 0x000fea000383ffff */
.L_x_70:
[----:B------:R-:W-:-:S07]  /*9fa0*/  MOV R0, UR5 ;  /* 0x0000000500007c02 */ /* 0x000fce0008000f00 */
.L_x_158:
[----:B-1----:R1:W2:Y:S02]  /*9fb0*/  SYNCS.PHASECHK.TRANS64.TRYWAIT P0, [R0+URZ], R3 ;  /* 0x00000003000075a7 */ /* 0x0022a400080011ff */
[----:B--2---:R-:W-:Y:S05]  /*9fc0*/  @!P0 NANOSLEEP.SYNCS 0x989680 ;  /* 0x009896800000895d */ /* 0x004fea0003900000 */
[----:B------:R-:W2:Y:S02]  /*9fd0*/  @!P0 SYNCS.PHASECHK.TRANS64 P0, [R0+URZ], R3 ;  /* 0x00000003000085a7 */ /* 0x000ea400080010ff */
[----:B--2---:R-:W-:Y:S05]  /*9fe0*/  @!P0 BRA `(.L_x_158) ;  /* 0xfffffffc00f08947 */ /* 0x004fea000383ffff */
[----:B------:R-:W-:Y:S05]  /*9ff0*/  BRA `(.L_x_159) ;  /* 0xffffff9c005c7947 */ /* 0x000fea000383ffff */
.L_x_71:
[----:B-1----:R-:W-:-:S07]  /*a000*/  MOV R0, UR4 ;  /* 0x0000000400007c02 */ /* 0x002fce0008000f00 */
.L_x_160:
[----:B-1----:R1:W2:Y:S02]  /*a010*/  SYNCS.PHASECHK.TRANS64.TRYWAIT P0, [R0+URZ], R2 ;  /* 0x00000002000075a7 */ /* 0x0022a400080011ff */
[----:B--2---:R-:W-:Y:S05]  /*a020*/  @!P0 NANOSLEEP.SYNCS 0x989680 ;  /* 0x009896800000895d */ /* 0x004fea0003900000 */
[----:B------:R-:W2:Y:S02]  /*a030*/  @!P0 SYNCS.PHASECHK.TRANS64 P0, [R0+URZ], R2 ;  /* 0x00000002000085a7 */ /* 0x000ea400080010ff */
[----:B--2---:R-:W-:Y:S05]  /*a040*/  @!P0 BRA `(.L_x_160) ;  /* 0xfffffffc00f08947 */ /* 0x004fea000383ffff */
[----:B------:R-:W-:Y:S05]  /*a050*/  BRA `(.L_x_161) ;  /* 0xffffff9c00687947 */ /* 0x000fea000383ffff */
.L_x_76:
[----:B---3--:R3:W4:Y:S02]  /*a060*/  SYNCS.PHASECHK.TRANS64.TRYWAIT P0, [R12+URZ+0xa0], R0 ;  /* 0x0000a0000c0075a7 */ /* 0x00872400080011ff */
[----:B----4-:R-:W-:Y:S05]  /*a070*/  @!P0 NANOSLEEP.SYNCS 0x989680 ;  /* 0x009896800000895d */ /* 0x010fea0003900000 */
[----:B------:R-:W4:Y:S02]  /*a080*/  @!P0 SYNCS.PHASECHK.TRANS64 P0, [R12+URZ+0xa0], R0 ;  /* 0x0000a0000c0085a7 */ /* 0x000f2400080010ff */
[----:B----4-:R-:W-:Y:S05]  /*a090*/  @!P0 BRA `(.L_x_76) ;  /* 0xfffffffc00f08947 */ /* 0x010fea000383ffff */
[----:B------:R-:W-:Y:S05]  /*a0a0*/  BRA `(.L_x_162) ;  /* 0xffffffa000887947 */ /* 0x000fea000383ffff */
.L_x_79:
[----:B-1----:R-:W-:Y:S07]  /*a0b0*/  MOV R0, UR21 ;  /* 0x0000001500007c02 */ /* 0x002fee0008000f00 */
.L_x_163:
[----:B-1----:R1:W3:Y:S02]  /*a0c0*/  SYNCS.PHASECHK.TRANS64.TRYWAIT P2, [R0+URZ+0x98], R6 ;  /* 0x00009806000075a7 */ /* 0x0022e400080411ff */
[----:B---3--:R-:W-:Y:S05]  /*a0d0*/  @!P2 NANOSLEEP.SYNCS 0x989680 ;  /* 0x009896800000a95d */ /* 0x008fea0003900000 */
[----:B------:R-:W3:Y:S02]  /*a0e0*/  @!P2 SYNCS.PHASECHK.TRANS64 P2, [R0+URZ+0x98], R6 ;  /* 0x000098060000a5a7 */ /* 0x000ee400080410ff */
[----:B---3--:R-:W-:Y:S05]  /*a0f0*/  @!P2 BRA `(.L_x_163) ;  /* 0xfffffffc00f0a947 */ /* 0x008fea000383ffff */
[----:B------:R-:W-:Y:S05]  /*a100*/  BRA `(.L_x_78) ;  /* 0xffffffa400f07947 */ /* 0x000fea000383ffff */
.L_x_82:
[----:B------:R-:W-:Y:S07]  /*a110*/  MOV R0, UR21 ;  /* 0x0000001500007c02 */ /* 0x000fee0008000f00 */
.L_x_164:
[----:B-1----:R1:W3:Y:S02]  /*a120*/  SYNCS.PHASECHK.TRANS64.TRYWAIT P0, [R0+URZ+0x70], R9 ;  /* 0x00007009000075a7 */ /* 0x0022e400080011ff */
[----:B---3--:R-:W-:Y:S05]  /*a130*/  @!P0 NANOSLEEP.SYNCS 0x989680 ;  /* 0x009896800000895d */ /* 0x008fea0003900000 */
[----:B------:R-:W3:Y:S02]  /*a140*/  @!P0 SYNCS.PHASECHK.TRANS64 P0, [R0+URZ+0x70], R9 ;  /* 0x00007009000085a7 */ /* 0x000ee400080010ff */
[----:B---3--:R-:W-:Y:S05]  /*a150*/  @!P0 BRA `(.L_x_164) ;  /* 0xfffffffc00f08947 */ /* 0x008fea000383ffff */
[----:B------:R-:W-:Y:S05]  /*a160*/  BRA `(.L_x_165) ;  /* 0xffffffa8004c7947 */ /* 0x000fea000383ffff */
.L_x_83:
[----:B------:R-:W-:Y:S07]  /*a170*/  MOV R0, UR21 ;  /* 0x0000001500007c02 */ /* 0x000fee0008000f00 */
.L_x_166:
[----:B-1----:R1:W3:Y:S02]  /*a180*/  SYNCS.PHASECHK.TRANS64.TRYWAIT P0, [R0+URZ+0x78], R9 ;  /* 0x00007809000075a7 */ /* 0x0022e400080011ff */
[----:B---3--:R-:W-:Y:S05]  /*a190*/  @!P0 NANOSLEEP.SYNCS 0x989680 ;  /* 0x009896800000895d */ /* 0x008fea0003900000 */
[----:B------:R-:W3:Y:S02]  /*a1a0*/  @!P0 SYNCS.PHASECHK.TRANS64 P0, [R0+URZ+0x78], R9 ;  /* 0x00007809000085a7 */ /* 0x000ee400080010ff */
[----:B---3--:R-:W-:Y:S05]  /*a1b0*/  @!P0 BRA `(.L_x_166) ;  /* 0xfffffffc00f08947 */ /* 0x008fea000383ffff */
[----:B------:R-:W-:Y:S05]  /*a1c0*/  BRA `(.L_x_167) ;  /* 0xffffffa800887947 */ /* 0x000fea000383ffff */
.L_x_84:
[----:B------:R-:W-:Y:S07]  /*a1d0*/  MOV R0, UR21 ;  /* 0x0000001500007c02 */ /* 0x000fee0008000f00 */
.L_x_168:
[----:B-1----:R1:W3:Y:S02]  /*a1e0*/  SYNCS.PHASECHK.TRANS64.TRYWAIT P0, [R0+URZ+0x80], R9 ;  /* 0x00008009000075a7 */ /* 0x0022e400080011ff */
[----:B---3--:R-:W-:Y:S05]  /*a1f0*/  @!P0 NANOSLEEP.SYNCS 0x989680 ;  /* 0x009896800000895d */ /* 0x008fea0003900000 */
[----:B------:R-:W3:Y:S02]  /*a200*/  @!P0 SYNCS.PHASECHK.TRANS64 P0, [R0+URZ+0x80], R9 ;  /* 0x00008009000085a7 */ /* 0x000ee400080010ff */
[----:B---3--:R-:W-:Y:S05]  /*a210*/  @!P0 BRA `(.L_x_168) ;  /* 0xfffffffc00f08947 */ /* 0x008fea000383ffff */
[----:B------:R-:W-:Y:S05]  /*a220*/  BRA `(.L_x_169) ;  /* 0xffffffa800d07947 */ /* 0x000fea000383ffff */
.L_x_85:
[----:B------:R-:W-:Y:S07]  /*a230*/  MOV R0, UR21 ;  /* 0x0000001500007c02 */ /* 0x000fee0008000f00 */
.L_x_170:
[----:B-1----:R1:W3:Y:S02]  /*a240*/  SYNCS.PHASECHK.TRANS64.TRYWAIT P0, [R0+URZ+0x88], R9 ;  /* 0x00008809000075a7 */ /* 0x0022e400080011ff */
[----:B---3--:R-:W-:Y:S05]  /*a250*/  @!P0 NANOSLEEP.SYNCS 0x989680 ;  /* 0x009896800000895d */ /* 0x008fea0003900000 */
[----:B------:R-:W3:Y:S02]  /*a260*/  @!P0 SYNCS.PHASECHK.TRANS64 P0, [R0+URZ+0x88], R9 ;  /* 0x00008809000085a7 */ /* 0x000ee400080010ff */
[----:B---3--:R-:W-:Y:S05]  /*a270*/  @!P0 BRA `(.L_x_170) ;  /* 0xfffffffc00f08947 */ /* 0x008fea000383ffff */
[----:B------:R-:W-:Y:S05]  /*a280*/  BRA `(.L_x_171) ;  /* 0xffffffac00147947 */ /* 0x000fea000383ffff */
.L_x_87:
[----:B------:R-:W-:-:S07]  /*a290*/  MOV R0, UR21 ;  /* 0x0000001500007c02 */ /* 0x000fce0008000f00 */
.L_x_172:
[----:B-1----:R1:W4:Y:S02]  /*a2a0*/  SYNCS.PHASECHK.TRANS64.TRYWAIT P0, [R0+URZ+0x70], R2 ;  /* 0x00007002000075a7 */ /* 0x00232400080011ff */
[----:B----4-:R-:W-:Y:S05]  /*a2b0*/  @!P0 NANOSLEEP.SYNCS 0x989680 ;  /* 0x009896800000895d */ /* 0x010fea0003900000 */
[----:B------:R-:W4:Y:S02]  /*a2c0*/  @!P0 SYNCS.PHASECHK.TRANS64 P0, [R0+URZ+0x70], R2 ;  /* 0x00007002000085a7 */ /* 0x000f2400080010ff */
[----:B----4-:R-:W-:Y:S05]  /*a2d0*/  @!P0 BRA `(.L_x_172) ;  /* 0xfffffffc00f08947 */ /* 0x010fea000383ffff */
[----:B------:R-:W-:Y:S05]  /*a2e0*/  BRA `(.L_x_173) ;  /* 0xffffffac008c7947 */ /* 0x000fea000383ffff */
.L_x_88:
[----:B-1----:R-:W-:-:S07]  /*a2f0*/  MOV R0, UR21 ;  /* 0x0000001500007c02 */ /* 0x002fce0008000f00 */
.L_x_174:
[----:B-1----:R1:W4:Y:S02]  /*a300*/  SYNCS.PHASECHK.TRANS64.TRYWAIT P0, [R0+URZ+0x78], R2 ;  /* 0x00007802000075a7 */ /* 0x00232400080011ff */
[----:B----4-:R-:W-:Y:S05]  /*a310*/  @!P0 NANOSLEEP.SYNCS 0x989680 ;  /* 0x009896800000895d */ /* 0x010fea0003900000 */
[----:B------:R-:W4:Y:S02]  /*a320*/  @!P0 SYNCS.PHASECHK.TRANS64 P0, [R0+URZ+0x78], R2 ;  /* 0x00007802000085a7 */ /* 0x000f2400080010ff */
[----:B----4-:R-:W-:Y:S05]  /*a330*/  @!P0 BRA `(.L_x_174) ;  /* 0xfffffffc00f08947 */ /* 0x010fea000383ffff */
[----:B------:R-:W-:Y:S05]  /*a340*/  BRA `(.L_x_175) ;  /* 0xffffffac007c7947 */ /* 0x000fea000383ffff */
.L_x_89:
[----:B-1----:R-:W-:-:S07]  /*a350*/  MOV R0, UR21 ;  /* 0x0000001500007c02 */ /* 0x002fce0008000f00 */
.L_x_176:
[----:B-1----:R1:W4:Y:S02]  /*a360*/  SYNCS.PHASECHK.TRANS64.TRYWAIT P0, [R0+URZ+0x80], R2 ;  /* 0x00008002000075a7 */ /* 0x00232400080011ff */
[----:B----4-:R-:W-:Y:S05]  /*a370*/  @!P0 NANOSLEEP.SYNCS 0x989680 ;  /* 0x009896800000895d */ /* 0x010fea0003900000 */
[----:B------:R-:W4:Y:S02]  /*a380*/  @!P0 SYNCS.PHASECHK.TRANS64 P0, [R0+URZ+0x80], R2 ;  /* 0x00008002000085a7 */ /* 0x000f2400080010ff */
[----:B----4-:R-:W-:Y:S05]  /*a390*/  @!P0 BRA `(.L_x_176) ;  /* 0xfffffffc00f08947 */ /* 0x010fea000383ffff */
[----:B------:R-:W-:Y:S05]  /*a3a0*/  BRA `(.L_x_177) ;  /* 0xffffffac006c7947 */ /* 0x000fea000383ffff */
.L_x_91:
[----:B-1----:R1:W2:Y:S02]  /*a3b0*/  SYNCS.PHASECHK.TRANS64.TRYWAIT P0, [R3+URZ+0xa0], R0 ;  /* 0x0000a000030075a7 */ /* 0x0022a400080011ff */
[----:B--2---:R-:W-:Y:S05]  /*a3c0*/  @!P0 NANOSLEEP.SYNCS 0x989680 ;  /* 0x009896800000895d */ /* 0x004fea0003900000 */
[----:B------:R-:W2:Y:S02]  /*a3d0*/  @!P0 SYNCS.PHASECHK.TRANS64 P0, [R3+URZ+0xa0], R0 ;  /* 0x0000a000030085a7 */ /* 0x000ea400080010ff */
[----:B--2---:R-:W-:Y:S05]  /*a3e0*/  @!P0 BRA `(.L_x_91) ;  /* 0xfffffffc00f08947 */ /* 0x004fea000383ffff */
[----:B------:R-:W-:Y:S05]  /*a3f0*/  BRA `(.L_x_178) ;  /* 0xffffffb000387947 */ /* 0x000fea000383ffff */
.L_x_102:
[----:B-1----:R1:W2:Y:S02]  /*a400*/  SYNCS.PHASECHK.TRANS64.TRYWAIT P1, [R2+URZ+0x50], R0 ;  /* 0x00005000020075a7 */ /* 0x0022a400080211ff */
[----:B--2---:R-:W-:Y:S05]  /*a410*/  @!P1 NANOSLEEP.SYNCS 0x989680 ;  /* 0x009896800000995d */ /* 0x004fea0003900000 */
[----:B------:R-:W2:Y:S02]  /*a420*/  @!P1 SYNCS.PHASECHK.TRANS64 P1, [R2+URZ+0x50], R0 ;  /* 0x00005000020095a7 */ /* 0x000ea400080210ff */
[----:B--2---:R-:W-:Y:S05]  /*a430*/  @!P1 BRA `(.L_x_102) ;  /* 0xfffffffc00f09947 */ /* 0x004fea000383ffff */
[----:B------:R-:W-:Y:S05]  /*a440*/  BRA `(.L_x_101) ;  /* 0xffffffbc00ac7947 */ /* 0x000fea000383ffff */
.L_x_104:
[----:B-1----:R1:W2:Y:S02]  /*a450*/  SYNCS.PHASECHK.TRANS64.TRYWAIT P0, [R52+URZ+0xc0], R3 ;  /* 0x0000c003340075a7 */ /* 0x0022a400080011ff */
[----:B--2---:R-:W-:Y:S05]  /*a460*/  @!P0 NANOSLEEP.SYNCS 0x989680 ;  /* 0x009896800000895d */ /* 0x004fea0003900000 */
[----:B------:R-:W2:Y:S02]  /*a470*/  @!P0 SYNCS.PHASECHK.TRANS64 P0, [R52+URZ+0xc0], R3 ;  /* 0x0000c003340085a7 */ /* 0x000ea400080010ff */
[----:B--2---:R-:W-:Y:S05]  /*a480*/  @!P0 BRA `(.L_x_104) ;  /* 0xfffffffc00f08947 */ /* 0x004fea000383ffff */
[----:B------:R-:W-:Y:S05]  /*a490*/  BRA `(.L_x_103) ;  /* 0xffffffc000007947 */ /* 0x000fea000383ffff */
.L_x_112:
[----:B--2---:R2:W3:Y:S02]  /*a4a0*/  SYNCS.PHASECHK.TRANS64.TRYWAIT P0, [R0+URZ+0x50], R2 ;  /* 0x00005002000075a7 */ /* 0x0044e400080011ff */
[----:B---3--:R-:W-:Y:S05]  /*a4b0*/  @!P0 NANOSLEEP.SYNCS 0x989680 ;  /* 0x009896800000895d */ /* 0x008fea0003900000 */
[----:B------:R-:W3:Y:S02]  /*a4c0*/  @!P0 SYNCS.PHASECHK.TRANS64 P0, [R0+URZ+0x50], R2 ;  /* 0x00005002000085a7 */ /* 0x000ee400080010ff */
[----:B---3--:R-:W-:Y:S05]  /*a4d0*/  @!P0 BRA `(.L_x_112) ;  /* 0xfffffffc00f08947 */ /* 0x008fea000383ffff */
[----:B------:R-:W-:Y:S05]  /*a4e0*/  BRA `(.L_x_111) ;  /* 0xffffffc800f47947 */ /* 0x000fea000383ffff */
.L_x_120:
[----:B--2---:R2:W3:Y:S02]  /*a4f0*/  SYNCS.PHASECHK.TRANS64.TRYWAIT P0, [R0+URZ+0x50], R4 ;  /* 0x00005004000075a7 */ /* 0x0044e400080011ff */
[----:B---3--:R-:W-:Y:S05]  /*a500*/  @!P0 NANOSLEEP.SYNCS 0x989680 ;  /* 0x009896800000895d */ /* 0x008fea0003900000 */
[----:B------:R-:W3:Y:S02]  /*a510*/  @!P0 SYNCS.PHASECHK.TRANS64 P0, [R0+URZ+0x50], R4 ;  /* 0x00005004000085a7 */ /* 0x000ee400080010ff */
[----:B---3--:R-:W-:Y:S05]  /*a520*/  @!P0 BRA `(.L_x_120) ;  /* 0xfffffffc00f08947 */ /* 0x008fea000383ffff */
[----:B------:R-:W-:Y:S05]  /*a530*/  BRA `(.L_x_119) ;  /* 0xffffffd800307947 */ /* 0x000fea000383ffff */
.L_x_128:
[----:B--2---:R2:W3:Y:S02]  /*a540*/  SYNCS.PHASECHK.TRANS64.TRYWAIT P0, [R0+URZ+0x50], R2 ;  /* 0x00005002000075a7 */ /* 0x0044e400080011ff */
[----:B---3--:R-:W-:Y:S05]  /*a550*/  @!P0 NANOSLEEP.SYNCS 0x989680 ;  /* 0x009896800000895d */ /* 0x008fea0003900000 */
[----:B------:R-:W3:Y:S02]  /*a560*/  @!P0 SYNCS.PHASECHK.TRANS64 P0, [R0+URZ+0x50], R2 ;  /* 0x00005002000085a7 */ /* 0x000ee400080010ff */
[----:B---3--:R-:W-:Y:S05]  /*a570*/  @!P0 BRA `(.L_x_128) ;  /* 0xfffffffc00f08947 */ /* 0x008fea000383ffff */
[----:B------:R-:W-:Y:S05]  /*a580*/  BRA `(.L_x_127) ;  /* 0xffffffe4007c7947 */ /* 0x000fea000383ffff */
        .weak           $__internal_0_$__cuda_sm10x_tcgen05_guardrail_trap_col_being_dealloced_not_returned_by_alloc
        .type           $__internal_0_$__cuda_sm10x_tcgen05_guardrail_trap_col_being_dealloced_not_returned_by_alloc,@function
        .size           $__internal_0_$__cuda_sm10x_tcgen05_guardrail_trap_col_being_dealloced_not_returned_by_alloc,($__internal_1_$__cuda_sm10x_tcgen05_guardrail_trap_phase_invalid_during_alloc - $__internal_0_$__cuda_sm10x_tcgen05_guardrail_trap_col_being_dealloced_not_returned_by_alloc)
$__internal_0_$__cuda_sm10x_tcgen05_guardrail_trap_col_being_dealloced_not_returned_by_alloc:
[----:B------:R-:W-:Y:S05]  /*a590*/  BPT.TRAP 0x1 ;  /* 0x000000040000795c */ /* 0x000fea0000300000 */
[----:B------:R-:W-:-:S04]  /*a5a0*/  HFMA2 R3, -RZ, RZ, 0, 0 ;  /* 0x00000000ff037431 */ /* 0x000fc800000001ff */
[----:B------:R-:W-:Y:S05]  /*a5b0*/  RET.REL.NODEC R2 `(_ZN7cutlass13device_kernelINS_4gemm6kernel13GemmUniversalIN4cute5tupleIJiiiiEEENS1_10collective13CollectiveMmaINS1_35MainloopSm100TmaUmmaWarpSpecializedILi5ELi2ELi4ENS5_IJNS4_1CILi2EEESB_NSA_ILi1EEEEEEEENS5_IJNSA_ILi64EEENSA_ILi256EEENSA_ILi128EEEEEEaNS5_IJlSC_lEEEaSJ_NS4_8TiledMMAINS4_8MMA_AtomIJNS4_15SM100_MMA_S8_SSIaaiLi64ELi256ELNS4_4UMMA5MajorE0ELSO_0ELNSN_8SaturateE0EEEEEENS4_6LayoutINS5_IJSC_SC_SC_EEENS5_IJNSA_ILi0EEESU_SU_EEEEENS5_IJNS4_10UnderscoreESX_SX_EEEEENS4_23SM90_TMA_LOAD_MULTICASTENS4_14ComposedLayoutINS4_7SwizzleILi3ELi4ELi3EEENS4_18smem_ptr_flag_bitsILi8EEENSS_INS5_IJNSA_ILi8EEESH_EEENS5_IJSH_SC_EEEEEEEvNS4_8identityES10_S1A_vS1B_EENS_8epilogue10collective18CollectiveEpilogueINS1D_23Sm100TmaWarpSpecializedILi4ELi2ELi32ELb0ELb0EEEJSI_NS5_IJNSS_ISF_SC_EES1I_EEEaSJ_aSJ_NS1D_6fusion15FusionCallbacksIS1H_NS1K_17LinearCombinationIaiaiLNS_15FloatRoundStyleE2EEESI_S1J_JEEENS4_5SM1004TMEM4LOAD26SM100_TMEM_LOAD_16dp32b32xENS4_13SM90_TMA_LOADENS11_INS12_ILi2ELi4ELi3EEES15_NSS_INS5_IJS16_SF_EEENS5_IJSF_SC_EEEEEEENS4_39AutoVectorizingCopyWithAssumedAlignmentILi128EEENS4_14SM90_TMA_STOREES1Z_S21_S21_EEEvvEEEEvNT_6ParamsE) ;  /* 0xffffff5802907950 */ /* 0x000fea0003c3ffff */
        .weak           $__internal_1_$__cuda_sm10x_tcgen05_guardrail_trap_phase_invalid_during_alloc
        .type           $__internal_1_$__cuda_sm10x_tcgen05_guardrail_trap_phase_invalid_during_alloc,@function
        .size           $__internal_1_$__cuda_sm10x_tcgen05_guardrail_trap_phase_invalid_during_alloc,($__internal_2_$__cuda_sm10x_tcgen05_guardrail_trap_unallocated_columns_being_dealloced - $__internal_1_$__cuda_sm10x_tcgen05_guardrail_trap_phase_invalid_during_alloc)
$__internal_1_$__cuda_sm10x_tcgen05_guardrail_trap_phase_invalid_during_alloc:
[----:B------:R-:W-:Y:S05]  /*a5c0*/  BPT.TRAP 0x1 ;  /* 0x000000040000795c */ /* 0x000fea0000300000 */
[----:B------:R-:W-:-:S04]  /*a5d0*/  MOV R5, 0x0 ;  /* 0x0000000000057802 */ /* 0x000fc80000000f00 */
[----:B------:R-:W-:Y:S05]  /*a5e0*/  RET.REL.NODEC R4 `(_ZN7cutlass13device_kernelINS_4gemm6kernel13GemmUniversalIN4cute5tupleIJiiiiEEENS1_10collective13CollectiveMmaINS1_35MainloopSm100TmaUmmaWarpSpecializedILi5ELi2ELi4ENS5_IJNS4_1CILi2EEESB_NSA_ILi1EEEEEEEENS5_IJNSA_ILi64EEENSA_ILi256EEENSA_ILi128EEEEEEaNS5_IJlSC_lEEEaSJ_NS4_8TiledMMAINS4_8MMA_AtomIJNS4_15SM100_MMA_S8_SSIaaiLi64ELi256ELNS4_4UMMA5MajorE0ELSO_0ELNSN_8SaturateE0EEEEEENS4_6LayoutINS5_IJSC_SC_SC_EEENS5_IJNSA_ILi0EEESU_SU_EEEEENS5_IJNS4_10UnderscoreESX_SX_EEEEENS4_23SM90_TMA_LOAD_MULTICASTENS4_14ComposedLayoutINS4_7SwizzleILi3ELi4ELi3EEENS4_18smem_ptr_flag_bitsILi8EEENSS_INS5_IJNSA_ILi8EEESH_EEENS5_IJSH_SC_EEEEEEEvNS4_8identityES10_S1A_vS1B_EENS_8epilogue10collective18CollectiveEpilogueINS1D_23Sm100TmaWarpSpecializedILi4ELi2ELi32ELb0ELb0EEEJSI_NS5_IJNSS_ISF_SC_EES1I_EEEaSJ_aSJ_NS1D_6fusion15FusionCallbacksIS1H_NS1K_17LinearCombinationIaiaiLNS_15FloatRoundStyleE2EEESI_S1J_JEEENS4_5SM1004TMEM4LOAD26SM100_TMEM_LOAD_16dp32b32xENS4_13SM90_TMA_LOADENS11_INS12_ILi2ELi4ELi3EEES15_NSS_INS5_IJS16_SF_EEENS5_IJSF_SC_EEEEEEENS4_39AutoVectorizingCopyWithAssumedAlignmentILi128EEENS4_14SM90_TMA_STOREES1Z_S21_S21_EEEvvEEEEvNT_6ParamsE) ;  /* 0xffffff5804847950 */ /* 0x000fea0003c3ffff */
        .weak           $__internal_2_$__cuda_sm10x_tcgen05_guardrail_trap_unallocated_columns_being_dealloced
        .type           $__internal_2_$__cuda_sm10x_tcgen05_guardrail_trap_unallocated_columns_being_dealloced,@function
        .size           $__internal_2_$__cuda_sm10x_tcgen05_guardrail_trap_unallocated_columns_being_dealloced,(.L_x_180 - $__internal_2_$__cuda_sm10x_tcgen05_guardrail_trap_unallocated_columns_being_dealloced)
$__internal_2_$__cuda_sm10x_tcgen05_guardrail_trap_unallocated_columns_being_dealloced:
[----:B------:R-:W-:Y:S05]  /*a5f0*/  BPT.TRAP 0x1 ;  /* 0x000000040000795c */ /* 0x000fea0000300000 */
[----:B------:R-:W-:-:S04]  /*a600*/  HFMA2 R3, -RZ, RZ, 0, 0 ;  /* 0x00000000ff037431 */ /* 0x000fc800000001ff */
[----:B------:R-:W-:Y:S05]  /*a610*/  RET.REL.NODEC R2 `(_ZN7cutlass13device_kernelINS_4gemm6kernel13GemmUniversalIN4cute5tupleIJiiiiEEENS1_10collective13CollectiveMmaINS1_35MainloopSm100TmaUmmaWarpSpecializedILi5ELi2ELi4ENS5_IJNS4_1CILi2EEESB_NSA_ILi1EEEEEEEENS5_IJNSA_ILi64EEENSA_ILi256EEENSA_ILi128EEEEEEaNS5_IJlSC_lEEEaSJ_NS4_8TiledMMAINS4_8MMA_AtomIJNS4_15SM100_MMA_S8_SSIaaiLi64ELi256ELNS4_4UMMA5MajorE0ELSO_0ELNSN_8SaturateE0EEEEEENS4_6LayoutINS5_IJSC_SC_SC_EEENS5_IJNSA_ILi0EEESU_SU_EEEEENS5_IJNS4_10UnderscoreESX_SX_EEEEENS4_23SM90_TMA_LOAD_MULTICASTENS4_14ComposedLayoutINS4_7SwizzleILi3ELi4ELi3EEENS4_18smem_ptr_flag_bitsILi8EEENSS_INS5_IJNSA_ILi8EEESH_EEENS5_IJSH_SC_EEEEEEEvNS4_8identityES10_S1A_vS1B_EENS_8epilogue10collective18CollectiveEpilogueINS1D_23Sm100TmaWarpSpecializedILi4ELi2ELi32ELb0ELb0EEEJSI_NS5_IJNSS_ISF_SC_EES1I_EEEaSJ_aSJ_NS1D_6fusion15FusionCallbacksIS1H_NS1K_17LinearCombinationIaiaiLNS_15FloatRoundStyleE2EEESI_S1J_JEEENS4_5SM1004TMEM4LOAD26SM100_TMEM_LOAD_16dp32b32xENS4_13SM90_TMA_LOADENS11_INS12_ILi2ELi4ELi3EEES15_NSS_INS5_IJS16_SF_EEENS5_IJSF_SC_EEEEEEENS4_39AutoVectorizingCopyWithAssumedAlignmentILi128EEENS4_14SM90_TMA_STOREES1Z_S21_S21_EEEvvEEEEvNT_6ParamsE) ;  /* 0xffffff5802787950 */ /* 0x000fea0003c3ffff */
.L_x_179:
[----:B------:R-:W-:-:S00]  /*a620*/  BRA `(.L_x_179) ;  /* 0xfffffffc00fc7947 */ /* 0x000fc0000383ffff */
[----:B------:R-:W-:-:S00]  /*a630*/  NOP ;  /* 0x0000000000007918 */ /* 0x000fc00000000000 */
        /* <DEDUP_REMOVED lines=12> */
.L_x_180:


//--------------------- .nv.global.init           --------------------------
	.section	.nv.global.init,"aw",@progbits
.nv.global.init:
	.type		$str$27,@object
	.size		$str$27,($str$28 - $str$27)
$str$27:
        /*0000*/ 	.byte	0x28, 0x61, 0x64, 0x64, 0x72, 0x65, 0x73, 0x73, 0x20, 0x26, 0x20, 0x6d, 0x61, 0x73, 0x6b, 0x29
        /*0010*/ 	.byte	0x20, 0x3d, 0x3d, 0x20, 0x30, 0x00
	.type		$str$28,@object
	.size		$str$28,($str$26 - $str$28)
$str$28:
        /*0016*/ 	.byte	0x2f, 0x74, 0x6d, 0x70, 0x2f, 0x63, 0x75, 0x74, 0x6c, 0x61, 0x73, 0x73, 0x5f, 0x73, 0x77, 0x65
        /*0026*/ 	.byte	0x65, 0x70, 0x5f, 0x73, 0x72, 0x63, 0x2f, 0x69, 0x6e, 0x63, 0x6c, 0x75, 0x64, 0x65, 0x2f, 0x63
        /*0036*/ 	.byte	0x75, 0x74, 0x65, 0x2f, 0x70, 0x6f, 0x69, 0x6e, 0x74, 0x65, 0x72, 0x5f, 0x66, 0x6c, 0x61, 0x67
        /*0046*/ 	.byte	0x67, 0x65, 0x64, 0x2e, 0x68, 0x70, 0x70, 0x00
	.type		$str$26,@object
	.size		$str$26,($str$25 - $str$26)
$str$26:
        /*004e*/ 	.byte	0x2f, 0x74, 0x6d, 0x70, 0x2f, 0x63, 0x75, 0x74, 0x6c, 0x61, 0x73, 0x73, 0x5f, 0x73, 0x77, 0x65
        /*005e*/ 	.byte	0x65, 0x70, 0x5f, 0x73, 0x72, 0x63, 0x2f, 0x69, 0x6e, 0x63, 0x6c, 0x75, 0x64, 0x65, 0x2f, 0x63
        /*006e*/ 	.byte	0x75, 0x74, 0x65, 0x2f, 0x61, 0x74, 0x6f, 0x6d, 0x2f, 0x63, 0x6f, 0x70, 0x79, 0x5f, 0x74, 0x72
        /*007e*/ 	.byte	0x61, 0x69, 0x74, 0x73, 0x5f, 0x73, 0x6d, 0x31, 0x30, 0x30, 0x2e, 0x68, 0x70, 0x70, 0x00
	.type		$str$25,@object
	.size		$str$25,(__unnamed_1 - $str$25)
$str$25:
        /*008d*/ 	.byte	0x28, 0x28, 0x75, 0x69, 0x6e, 0x74, 0x33, 0x32, 0x5f, 0x74, 0x28, 0x74, 0x68, 0x72, 0x65, 0x61
        /*009d*/ 	.byte	0x64, 0x49, 0x64, 0x78, 0x2e, 0x78, 0x29, 0x20, 0x2f, 0x20, 0x33, 0x32, 0x29, 0x20, 0x25, 0x20
        /*00ad*/ 	.byte	0x34, 0x29, 0x20, 0x3d, 0x3d, 0x20, 0x28, 0x28, 0x28, 0x74, 0x6d, 0x65, 0x6d, 0x5f, 0x61, 0x64
        /*00bd*/ 	.byte	0x64, 0x72, 0x20, 0x3e, 0x3e, 0x20, 0x31, 0x36, 0x29, 0x20, 0x2f, 0x20, 0x33, 0x32, 0x29, 0x20
        /*00cd*/ 	.byte	0x25, 0x20, 0x34, 0x29, 0x00
	.type		__unnamed_1,@object
	.size		__unnamed_1,(__unnamed_2 - __unnamed_1)
__unnamed_1:
        /*00d2*/ 	.byte	0x61, 0x75, 0x74, 0x6f, 0x20, 0x63, 0x75, 0x74, 0x65, 0x3a, 0x3a, 0x61, 0x73, 0x5f, 0x70, 0x6f
        /* <DEDUP_REMOVED lines=24> */
        /*0262*/ 	.byte	0x00
	.type		__unnamed_2,@object
	.size		__unnamed_2,(__unnamed_3 - __unnamed_2)
__unnamed_2:
        /* <DEDUP_REMOVED lines=26> */
	.type		__unnamed_3,@object
	.size		__unnamed_3,(.L_3 - __unnamed_3)
__unnamed_3:
        /* <DEDUP_REMOVED lines=41> */
.L_3:


//--------------------- .nv.shared._ZN7cutlass13device_kernelINS_4gemm6kernel13GemmUniversalIN4cute5tupleIJiiiiEEENS1_10collective13CollectiveMmaINS1_35MainloopSm100TmaUmmaWarpSpecializedILi5ELi2ELi4ENS5_IJNS4_1CILi2EEESB_NSA_ILi1EEEEEEEENS5_IJNSA_ILi64EEENSA_ILi256EEENSA_ILi128EEEEEEaNS5_IJlSC_lEEEaSJ_NS4_8TiledMMAINS4_8MMA_AtomIJNS4_15SM100_MMA_S8_SSIaaiLi64ELi256ELNS4_4UMMA5MajorE0ELSO_0ELNSN_8SaturateE0EEEEEENS4_6LayoutINS5_IJSC_SC_SC_EEENS5_IJNSA_ILi0EEESU_SU_EEEEENS5_IJNS4_10UnderscoreESX_SX_EEEEENS4_23SM90_TMA_LOAD_MULTICASTENS4_14ComposedLayoutINS4_7SwizzleILi3ELi4ELi3EEENS4_18smem_ptr_flag_bitsILi8EEENSS_INS5_IJNSA_ILi8EEESH_EEENS5_IJSH_SC_EEEEEEEvNS4_8identityES10_S1A_vS1B_EENS_8epilogue10collective18CollectiveEpilogueINS1D_23Sm100TmaWarpSpecializedILi4ELi2ELi32ELb0ELb0EEEJSI_NS5_IJNSS_ISF_SC_EES1I_EEEaSJ_aSJ_NS1D_6fusion15FusionCallbacksIS1H_NS1K_17LinearCombinationIaiaiLNS_15FloatRoundStyleE2EEESI_S1J_JEEENS4_5SM1004TMEM4LOAD26SM100_TMEM_LOAD_16dp32b32xENS4_13SM90_TMA_LOADENS11_INS12_ILi2ELi4ELi3EEES15_NSS_INS5_IJS16_SF_EEENS5_IJSF_SC_EEEEEEENS4_39AutoVectorizingCopyWithAssumedAlignmentILi128EEENS4_14SM90_TMA_STOREES1Z_S21_S21_EEEvvEEEEvNT_6ParamsE --------------------------
	.section	.nv.shared._ZN7cutlass13device_kernelINS_4gemm6kernel13GemmUniversalIN4cute5tupleIJiiiiEEENS1_10collective13CollectiveMmaINS1_35MainloopSm100TmaUmmaWarpSpecializedILi5ELi2ELi4ENS5_IJNS4_1CILi2EEESB_NSA_ILi1EEEEEEEENS5_IJNSA_ILi64EEENSA_ILi256EEENSA_ILi128EEEEEEaNS5_IJlSC_lEEEaSJ_NS4_8TiledMMAINS4_8MMA_AtomIJNS4_15SM100_MMA_S8_SSIaaiLi64ELi256ELNS4_4UMMA5MajorE0ELSO_0ELNSN_8SaturateE0EEEEEENS4_6LayoutINS5_IJSC_SC_SC_EEENS5_IJNSA_ILi0EEESU_SU_EEEEENS5_IJNS4_10UnderscoreESX_SX_EEEEENS4_23SM90_TMA_LOAD_MULTICASTENS4_14ComposedLayoutINS4_7SwizzleILi3ELi4ELi3EEENS4_18smem_ptr_flag_bitsILi8EEENSS_INS5_IJNSA_ILi8EEESH_EEENS5_IJSH_SC_EEEEEEEvNS4_8identityES10_S1A_vS1B_EENS_8epilogue10collective18CollectiveEpilogueINS1D_23Sm100TmaWarpSpecializedILi4ELi2ELi32ELb0ELb0EEEJSI_NS5_IJNSS_ISF_SC_EES1I_EEEaSJ_aSJ_NS1D_6fusion15FusionCallbacksIS1H_NS1K_17LinearCombinationIaiaiLNS_15FloatRoundStyleE2EEESI_S1J_JEEENS4_5SM1004TMEM4LOAD26SM100_TMEM_LOAD_16dp32b32xENS4_13SM90_TMA_LOADENS11_INS12_ILi2ELi4ELi3EEES15_NSS_INS5_IJS16_SF_EEENS5_IJSF_SC_EEEEEEENS4_39AutoVectorizingCopyWithAssumedAlignmentILi128EEENS4_14SM90_TMA_STOREES1Z_S21_S21_EEEvvEEEEvNT_6ParamsE,"aw",@nobits
	.sectionflags	@""
	.align	16
	.zero		1024


//--------------------- .nv.shared.reserved.0     --------------------------
	.section	.nv.shared.reserved.0,"aw",@nobits
	.weak		__nv_reservedSMEM_offset_0_alias
	.size		__nv_reservedSMEM_offset_0_alias, 0, 64
	.other		__nv_reservedSMEM_offset_0_alias,@"STO_CUDA_RESERVED_SHARED STV_DEFAULT"
__nv_reservedSMEM_offset_0_alias:
	.zero		0
.nv.shared.reserved.0:
	.zero		64
	.weak		__nv_reservedSMEM_tcgen05_partition
	.type		__nv_reservedSMEM_tcgen05_partition,@object
	.size		__nv_reservedSMEM_tcgen05_partition,(.L_0 - __nv_reservedSMEM_tcgen05_partition)
__nv_reservedSMEM_tcgen05_partition:
	.zero		32
.L_0:


//--------------------- .nv.global                --------------------------
	.section	.nv.global,"aw",@nobits
.nv.global:
	.type		_ZN40_INTERNAL_fba51479_4_k_cu_bdd8c30c_108884cute1_E,@object
	.size		_ZN40_INTERNAL_fba51479_4_k_cu_bdd8c30c_108884cute1_E,(_ZN40_INTERNAL_fba51479_4_k_cu_bdd8c30c_108884cuda3std3__45__cpo6cbeginE - _ZN40_INTERNAL_fba51479_4_k_cu_bdd8c30c_108884cute1_E)
_ZN40_INTERNAL_fba51479_4_k_cu_bdd8c30c_108884cute1_E:
	.zero		1
	.type		_ZN40_INTERNAL_fba51479_4_k_cu_bdd8c30c_108884cuda3std3__45__cpo6cbeginE,@object
	.size		_ZN40_INTERNAL_fba51479_4_k_cu_bdd8c30c_108884cuda3std3__45__cpo6cbeginE,(_ZN40_INTERNAL_fba51479_4_k_cu_bdd8c30c_108884cuda3std3__48in_placeE - _ZN40_INTERNAL_fba51479_4_k_cu_bdd8c30c_108884cuda3std3__45__cpo6cbeginE)
_ZN40_INTERNAL_fba51479_4_k_cu_bdd8c30c_108884cuda3std3__45__cpo6cbeginE:
	.zero		1
	.type		_ZN40_INTERNAL_fba51479_4_k_cu_bdd8c30c_108884cuda3std3__48in_placeE,@object
	.size		_ZN40_INTERNAL_fba51479_4_k_cu_bdd8c30c_108884cuda3std3__48in_placeE,(_ZN40_INTERNAL_fba51479_4_k_cu_bdd8c30c_108884cuda3std6ranges3__45__cpo9iter_moveE - _ZN40_INTERNAL_fba51479_4_k_cu_bdd8c30c_108884cuda3std3__48in_placeE)
_ZN40_INTERNAL_fba51479_4_k_cu_bdd8c30c_108884cuda3std3__48in_placeE:
	.zero		1
	.type		_ZN40_INTERNAL_fba51479_4_k_cu_bdd8c30c_108884cuda3std6ranges3__45__cpo9iter_moveE,@object
	.size		_ZN40_INTERNAL_fba51479_4_k_cu_bdd8c30c_108884cuda3std6ranges3__45__cpo9iter_moveE,(_ZN40_INTERNAL_fba51479_4_k_cu_bdd8c30c_108884cuda3std3__45__cpo5beginE - _ZN40_INTERNAL_fba51479_4_k_cu_bdd8c30c_108884cuda3std6ranges3__45__cpo9iter_moveE)
_ZN40_INTERNAL_fba51479_4_k_cu_bdd8c30c_108884cuda3std6ranges3__45__cpo9iter_moveE:
	.zero		1
	.type		_ZN40_INTERNAL_fba51479_4_k_cu_bdd8c30c_108884cuda3std3__45__cpo5beginE,@object
	.size		_ZN40_INTERNAL_fba51479_4_k_cu_bdd8c30c_108884cuda3std3__45__cpo5beginE,(_ZN40_INTERNAL_fba51479_4_k_cu_bdd8c30c_108884cuda3std3__442_GLOBAL__N__fba51479_4_k_cu_bdd8c30c_108886ignoreE - _ZN40_INTERNAL_fba51479_4_k_cu_bdd8c30c_108884cuda3std3__45__cpo5beginE)
_ZN40_INTERNAL_fba51479_4_k_cu_bdd8c30c_108884cuda3std3__45__cpo5beginE:
	.zero		1
	.type		_ZN40_INTERNAL_fba51479_4_k_cu_bdd8c30c_108884cuda3std3__442_GLOBAL__N__fba51479_4_k_cu_bdd8c30c_108886ignoreE,@object
	.size		_ZN40_INTERNAL_fba51479_4_k_cu_bdd8c30c_108884cuda3std3__442_GLOBAL__N__fba51479_4_k_cu_bdd8c30c_108886ignoreE,(_ZN40_INTERNAL_fba51479_4_k_cu_bdd8c30c_108884cute7productE - _ZN40_INTERNAL_fba51479_4_k_cu_bdd8c30c_108884cuda3std3__442_GLOBAL__N__fba51479_4_k_cu_bdd8c30c_108886ignoreE)
_ZN40_INTERNAL_fba51479_4_k_cu_bdd8c30c_108884cuda3std3__442_GLOBAL__N__fba51479_4_k_cu_bdd8c30c_108886ignoreE:
	.zero		1
	.type		_ZN40_INTERNAL_fba51479_4_k_cu_bdd8c30c_108884cute7productE,@object
	.size		_ZN40_INTERNAL_fba51479_4_k_cu_bdd8c30c_108884cute7productE,(_ZN40_INTERNAL_fba51479_4_k_cu_bdd8c30c_108884cuda3std3__45__cpo3endE - _ZN40_INTERNAL_fba51479_4_k_cu_bdd8c30c_108884cute7productE)
_ZN40_INTERNAL_fba51479_4_k_cu_bdd8c30c_108884cute7productE:
	.zero		1
	.type		_ZN40_INTERNAL_fba51479_4_k_cu_bdd8c30c_108884cuda3std3__45__cpo3endE,@object
	.size		_ZN40_INTERNAL_fba51479_4_k_cu_bdd8c30c_108884cuda3std3__45__cpo3endE,(_ZN40_INTERNAL_fba51479_4_k_cu_bdd8c30c_108884cuda3std3__419piecewise_constructE - _ZN40_INTERNAL_fba51479_4_k_cu_bdd8c30c_108884cuda3std3__45__cpo3endE)
_ZN40_INTERNAL_fba51479_4_k_cu_bdd8c30c_108884cuda3std3__45__cpo3endE:
	.zero		1
	.type		_ZN40_INTERNAL_fba51479_4_k_cu_bdd8c30c_108884cuda3std3__419piecewise_constructE,@object
	.size		_ZN40_INTERNAL_fba51479_4_k_cu_bdd8c30c_108884cuda3std3__419piecewise_constructE,(_ZN40_INTERNAL_fba51479_4_k_cu_bdd8c30c_108884cuda3std3__45__cpo4cendE - _ZN40_INTERNAL_fba51479_4_k_cu_bdd8c30c_108884cuda3std3__419piecewise_constructE)
_ZN40_INTERNAL_fba51479_4_k_cu_bdd8c30c_108884cuda3std3__419piecewise_constructE:
	.zero		1
	.type		_ZN40_INTERNAL_fba51479_4_k_cu_bdd8c30c_108884cuda3std3__45__cpo4cendE,@object
	.size		_ZN40_INTERNAL_fba51479_4_k_cu_bdd8c30c_108884cuda3std3__45__cpo4cendE,(_ZN40_INTERNAL_fba51479_4_k_cu_bdd8c30c_108884cuda3std6ranges3__45__cpo4swapE - _ZN40_INTERNAL_fba51479_4_k_cu_bdd8c30c_108884cuda3std3__45__cpo4cendE)
_ZN40_INTERNAL_fba51479_4_k_cu_bdd8c30c_108884cuda3std3__45__cpo4cendE:
	.zero		1
	.type		_ZN40_INTERNAL_fba51479_4_k_cu_bdd8c30c_108884cuda3std6ranges3__45__cpo4swapE,@object
	.size		_ZN40_INTERNAL_fba51479_4_k_cu_bdd8c30c_108884cuda3std6ranges3__45__cpo4swapE,(.L_11 - _ZN40_INTERNAL_fba51479_4_k_cu_bdd8c30c_108884cuda3std6ranges3__45__cpo4swapE)
_ZN40_INTERNAL_fba51479_4_k_cu_bdd8c30c_108884cuda3std6ranges3__45__cpo4swapE:
	.zero		1
.L_11:


//--------------------- .nv.constant0._ZN7cutlass13device_kernelINS_4gemm6kernel13GemmUniversalIN4cute5tupleIJiiiiEEENS1_10collective13CollectiveMmaINS1_35MainloopSm100TmaUmmaWarpSpecializedILi5ELi2ELi4ENS5_IJNS4_1CILi2EEESB_NSA_ILi1EEEEEEEENS5_IJNSA_ILi64EEENSA_ILi256EEENSA_ILi128EEEEEEaNS5_IJlSC_lEEEaSJ_NS4_8TiledMMAINS4_8MMA_AtomIJNS4_15SM100_MMA_S8_SSIaaiLi64ELi256ELNS4_4UMMA5MajorE0ELSO_0ELNSN_8SaturateE0EEEEEENS4_6LayoutINS5_IJSC_SC_SC_EEENS5_IJNSA_ILi0EEESU_SU_EEEEENS5_IJNS4_10UnderscoreESX_SX_EEEEENS4_23SM90_TMA_LOAD_MULTICASTENS4_14ComposedLayoutINS4_7SwizzleILi3ELi4ELi3EEENS4_18smem_ptr_flag_bitsILi8EEENSS_INS5_IJNSA_ILi8EEESH_EEENS5_IJSH_SC_EEEEEEEvNS4_8identityES10_S1A_vS1B_EENS_8epilogue10collective18CollectiveEpilogueINS1D_23Sm100TmaWarpSpecializedILi4ELi2ELi32ELb0ELb0EEEJSI_NS5_IJNSS_ISF_SC_EES1I_EEEaSJ_aSJ_NS1D_6fusion15FusionCallbacksIS1H_NS1K_17LinearCombinationIaiaiLNS_15FloatRoundStyleE2EEESI_S1J_JEEENS4_5SM1004TMEM4LOAD26SM100_TMEM_LOAD_16dp32b32xENS4_13SM90_TMA_LOADENS11_INS12_ILi2ELi4ELi3EEES15_NSS_INS5_IJS16_SF_EEENS5_IJSF_SC_EEEEEEENS4_39AutoVectorizingCopyWithAssumedAlignmentILi128EEENS4_14SM90_TMA_STOREES1Z_S21_S21_EEEvvEEEEvNT_6ParamsE --------------------------
	.section	.nv.constant0._ZN7cutlass13device_kernelINS_4gemm6kernel13GemmUniversalIN4cute5tupleIJiiiiEEENS1_10collective13CollectiveMmaINS1_35MainloopSm100TmaUmmaWarpSpecializedILi5ELi2ELi4ENS5_IJNS4_1CILi2EEESB_NSA_ILi1EEEEEEEENS5_IJNSA_ILi64EEENSA_ILi256EEENSA_ILi128EEEEEEaNS5_IJlSC_lEEEaSJ_NS4_8TiledMMAINS4_8MMA_AtomIJNS4_15SM100_MMA_S8_SSIaaiLi64ELi256ELNS4_4UMMA5MajorE0ELSO_0ELNSN_8SaturateE0EEEEEENS4_6LayoutINS5_IJSC_SC_SC_EEENS5_IJNSA_ILi0EEESU_SU_EEEEENS5_IJNS4_10UnderscoreESX_SX_EEEEENS4_23SM90_TMA_LOAD_MULTICASTENS4_14ComposedLayoutINS4_7SwizzleILi3ELi4ELi3EEENS4_18smem_ptr_flag_bitsILi8EEENSS_INS5_IJNSA_ILi8EEESH_EEENS5_IJSH_SC_EEEEEEEvNS4_8identityES10_S1A_vS1B_EENS_8epilogue10collective18CollectiveEpilogueINS1D_23Sm100TmaWarpSpecializedILi4ELi2ELi32ELb0ELb0EEEJSI_NS5_IJNSS_ISF_SC_EES1I_EEEaSJ_aSJ_NS1D_6fusion15FusionCallbacksIS1H_NS1K_17LinearCombinationIaiaiLNS_15FloatRoundStyleE2EEESI_S1J_JEEENS4_5SM1004TMEM4LOAD26SM100_TMEM_LOAD_16dp32b32xENS4_13SM90_TMA_LOADENS11_INS12_ILi2ELi4ELi3EEES15_NSS_INS5_IJS16_SF_EEENS5_IJSF_SC_EEEEEEENS4_39AutoVectorizingCopyWithAssumedAlignmentILi128EEENS4_14SM90_TMA_STOREES1Z_S21_S21_EEEvvEEEEvNT_6ParamsE,"a",@progbits
	.sectionflags	@""
	.align	4
.nv.constant0._ZN7cutlass13device_kernelINS_4gemm6kernel13GemmUniversalIN4cute5tupleIJiiiiEEENS1_10collective13CollectiveMmaINS1_35MainloopSm100TmaUmmaWarpSpecializedILi5ELi2ELi4ENS5_IJNS4_1CILi2EEESB_NSA_ILi1EEEEEEEENS5_IJNSA_ILi64EEENSA_ILi256EEENSA_ILi128EEEEEEaNS5_IJlSC_lEEEaSJ_NS4_8TiledMMAINS4_8MMA_AtomIJNS4_15SM100_MMA_S8_SSIaaiLi64ELi256ELNS4_4UMMA5MajorE0ELSO_0ELNSN_8SaturateE0EEEEEENS4_6LayoutINS5_IJSC_SC_SC_EEENS5_IJNSA_ILi0EEESU_SU_EEEEENS5_IJNS4_10UnderscoreESX_SX_EEEEENS4_23SM90_TMA_LOAD_MULTICASTENS4_14ComposedLayoutINS4_7SwizzleILi3ELi4ELi3EEENS4_18smem_ptr_flag_bitsILi8EEENSS_INS5_IJNSA_ILi8EEESH_EEENS5_IJSH_SC_EEEEEEEvNS4_8identityES10_S1A_vS1B_EENS_8epilogue10collective18CollectiveEpilogueINS1D_23Sm100TmaWarpSpecializedILi4ELi2ELi32ELb0ELb0EEEJSI_NS5_IJNSS_ISF_SC_EES1I_EEEaSJ_aSJ_NS1D_6fusion15FusionCallbacksIS1H_NS1K_17LinearCombinationIaiaiLNS_15FloatRoundStyleE2EEESI_S1J_JEEENS4_5SM1004TMEM4LOAD26SM100_TMEM_LOAD_16dp32b32xENS4_13SM90_TMA_LOADENS11_INS12_ILi2ELi4ELi3EEES15_NSS_INS5_IJS16_SF_EEENS5_IJSF_SC_EEEEEEENS4_39AutoVectorizingCopyWithAssumedAlignmentILi128EEENS4_14SM90_TMA_STOREES1Z_S21_S21_EEEvvEEEEvNT_6ParamsE:
	.zero		2944


//--------------------- SYMBOLS --------------------------

	.type		.nv.reservedSmem.offset0,@object
	.size		.nv.reservedSmem.offset0,0x4
	.type		.nv.reservedSmem.cap,@object
	.size		.nv.reservedSmem.cap,0x4
	.type		__assertfail,@function
